//
// Generated by NVIDIA NVVM Compiler
//
// Compiler Build ID: CL-36424714
// Cuda compilation tools, release 13.0, V13.0.88
// Based on NVVM 20.0.0
//

.version 9.0
.target sm_100
.address_size 64

	// .globl	_Z6solverPfiPKfS1_

.visible .entry _Z6solverPfiPKfS1_(
	.param .u64 .ptr .align 1 _Z6solverPfiPKfS1__param_0,
	.param .u32 _Z6solverPfiPKfS1__param_1,
	.param .u64 .ptr .align 1 _Z6solverPfiPKfS1__param_2,
	.param .u64 .ptr .align 1 _Z6solverPfiPKfS1__param_3
)
{
	.reg .pred 	%p<10>;
	.reg .b32 	%r<53>;
	.reg .b32 	%f<274>;
	.reg .b64 	%rd<26>;

	ld.param.u64 	%rd9, [_Z6solverPfiPKfS1__param_0];
	ld.param.u32 	%r12, [_Z6solverPfiPKfS1__param_1];
	ld.param.u64 	%rd10, [_Z6solverPfiPKfS1__param_2];
	ld.param.u64 	%rd11, [_Z6solverPfiPKfS1__param_3];
	cvta.to.global.u64 	%rd1, %rd11;
	cvta.to.global.u64 	%rd2, %rd10;
	setp.lt.s32 	%p1, %r12, 1;
	mov.f32 	%f273, 0f00000000;
	@%p1 bra 	$L__BB0_12;
	and.b32  	%r1, %r12, 7;
	setp.lt.u32 	%p2, %r12, 8;
	mov.f32 	%f273, 0f00000000;
	mov.b32 	%r51, 0;
	@%p2 bra 	$L__BB0_4;
	and.b32  	%r51, %r12, 2147483640;
	neg.s32 	%r49, %r51;
	add.s64 	%rd25, %rd2, 16;
	add.s64 	%rd24, %rd1, 16;
	mov.f32 	%f273, 0f00000000;
$L__BB0_3:
	.pragma "nounroll";
	ld.global.f32 	%f17, [%rd25+-16];
	ld.global.f32 	%f18, [%rd24+-16];
	neg.f32 	%f19, %f17;
	mul.f32 	%f20, %f17, %f19;
	mul.f32 	%f21, %f18, %f18;
	sub.f32 	%f22, %f20, %f21;
	fma.rn.f32 	%f23, %f22, 0f3BBB989D, 0f3F000000;
	cvt.sat.f32.f32 	%f24, %f23;
	mov.f32 	%f25, 0f4B400001;
	mov.f32 	%f26, 0f437C0000;
	fma.rm.f32 	%f27, %f24, %f26, %f25;
	add.f32 	%f28, %f27, 0fCB40007F;
	neg.f32 	%f29, %f28;
	fma.rn.f32 	%f30, %f22, 0f3FB8AA3B, %f29;
	fma.rn.f32 	%f31, %f22, 0f32A57060, %f30;
	mov.b32 	%r14, %f27;
	shl.b32 	%r15, %r14, 23;
	mov.b32 	%f32, %r15;
	ex2.approx.ftz.f32 	%f33, %f31;
	fma.rn.f32 	%f34, %f33, %f32, %f273;
	ld.global.f32 	%f35, [%rd25+-12];
	ld.global.f32 	%f36, [%rd24+-12];
	neg.f32 	%f37, %f35;
	mul.f32 	%f38, %f35, %f37;
	mul.f32 	%f39, %f36, %f36;
	sub.f32 	%f40, %f38, %f39;
	fma.rn.f32 	%f41, %f40, 0f3BBB989D, 0f3F000000;
	cvt.sat.f32.f32 	%f42, %f41;
	fma.rm.f32 	%f43, %f42, %f26, %f25;
	add.f32 	%f44, %f43, 0fCB40007F;
	neg.f32 	%f45, %f44;
	fma.rn.f32 	%f46, %f40, 0f3FB8AA3B, %f45;
	fma.rn.f32 	%f47, %f40, 0f32A57060, %f46;
	mov.b32 	%r16, %f43;
	shl.b32 	%r17, %r16, 23;
	mov.b32 	%f48, %r17;
	ex2.approx.ftz.f32 	%f49, %f47;
	fma.rn.f32 	%f50, %f49, %f48, %f34;
	ld.global.f32 	%f51, [%rd25+-8];
	ld.global.f32 	%f52, [%rd24+-8];
	neg.f32 	%f53, %f51;
	mul.f32 	%f54, %f51, %f53;
	mul.f32 	%f55, %f52, %f52;
	sub.f32 	%f56, %f54, %f55;
	fma.rn.f32 	%f57, %f56, 0f3BBB989D, 0f3F000000;
	cvt.sat.f32.f32 	%f58, %f57;
	fma.rm.f32 	%f59, %f58, %f26, %f25;
	add.f32 	%f60, %f59, 0fCB40007F;
	neg.f32 	%f61, %f60;
	fma.rn.f32 	%f62, %f56, 0f3FB8AA3B, %f61;
	fma.rn.f32 	%f63, %f56, 0f32A57060, %f62;
	mov.b32 	%r18, %f59;
	shl.b32 	%r19, %r18, 23;
	mov.b32 	%f64, %r19;
	ex2.approx.ftz.f32 	%f65, %f63;
	fma.rn.f32 	%f66, %f65, %f64, %f50;
	ld.global.f32 	%f67, [%rd25+-4];
	ld.global.f32 	%f68, [%rd24+-4];
	neg.f32 	%f69, %f67;
	mul.f32 	%f70, %f67, %f69;
	mul.f32 	%f71, %f68, %f68;
	sub.f32 	%f72, %f70, %f71;
	fma.rn.f32 	%f73, %f72, 0f3BBB989D, 0f3F000000;
	cvt.sat.f32.f32 	%f74, %f73;
	fma.rm.f32 	%f75, %f74, %f26, %f25;
	add.f32 	%f76, %f75, 0fCB40007F;
	neg.f32 	%f77, %f76;
	fma.rn.f32 	%f78, %f72, 0f3FB8AA3B, %f77;
	fma.rn.f32 	%f79, %f72, 0f32A57060, %f78;
	mov.b32 	%r20, %f75;
	shl.b32 	%r21, %r20, 23;
	mov.b32 	%f80, %r21;
	ex2.approx.ftz.f32 	%f81, %f79;
	fma.rn.f32 	%f82, %f81, %f80, %f66;
	ld.global.f32 	%f83, [%rd25];
	ld.global.f32 	%f84, [%rd24];
	neg.f32 	%f85, %f83;
	mul.f32 	%f86, %f83, %f85;
	mul.f32 	%f87, %f84, %f84;
	sub.f32 	%f88, %f86, %f87;
	fma.rn.f32 	%f89, %f88, 0f3BBB989D, 0f3F000000;
	cvt.sat.f32.f32 	%f90, %f89;
	fma.rm.f32 	%f91, %f90, %f26, %f25;
	add.f32 	%f92, %f91, 0fCB40007F;
	neg.f32 	%f93, %f92;
	fma.rn.f32 	%f94, %f88, 0f3FB8AA3B, %f93;
	fma.rn.f32 	%f95, %f88, 0f32A57060, %f94;
	mov.b32 	%r22, %f91;
	shl.b32 	%r23, %r22, 23;
	mov.b32 	%f96, %r23;
	ex2.approx.ftz.f32 	%f97, %f95;
	fma.rn.f32 	%f98, %f97, %f96, %f82;
	ld.global.f32 	%f99, [%rd25+4];
	ld.global.f32 	%f100, [%rd24+4];
	neg.f32 	%f101, %f99;
	mul.f32 	%f102, %f99, %f101;
	mul.f32 	%f103, %f100, %f100;
	sub.f32 	%f104, %f102, %f103;
	fma.rn.f32 	%f105, %f104, 0f3BBB989D, 0f3F000000;
	cvt.sat.f32.f32 	%f106, %f105;
	fma.rm.f32 	%f107, %f106, %f26, %f25;
	add.f32 	%f108, %f107, 0fCB40007F;
	neg.f32 	%f109, %f108;
	fma.rn.f32 	%f110, %f104, 0f3FB8AA3B, %f109;
	fma.rn.f32 	%f111, %f104, 0f32A57060, %f110;
	mov.b32 	%r24, %f107;
	shl.b32 	%r25, %r24, 23;
	mov.b32 	%f112, %r25;
	ex2.approx.ftz.f32 	%f113, %f111;
	fma.rn.f32 	%f114, %f113, %f112, %f98;
	ld.global.f32 	%f115, [%rd25+8];
	ld.global.f32 	%f116, [%rd24+8];
	neg.f32 	%f117, %f115;
	mul.f32 	%f118, %f115, %f117;
	mul.f32 	%f119, %f116, %f116;
	sub.f32 	%f120, %f118, %f119;
	fma.rn.f32 	%f121, %f120, 0f3BBB989D, 0f3F000000;
	cvt.sat.f32.f32 	%f122, %f121;
	fma.rm.f32 	%f123, %f122, %f26, %f25;
	add.f32 	%f124, %f123, 0fCB40007F;
	neg.f32 	%f125, %f124;
	fma.rn.f32 	%f126, %f120, 0f3FB8AA3B, %f125;
	fma.rn.f32 	%f127, %f120, 0f32A57060, %f126;
	mov.b32 	%r26, %f123;
	shl.b32 	%r27, %r26, 23;
	mov.b32 	%f128, %r27;
	ex2.approx.ftz.f32 	%f129, %f127;
	fma.rn.f32 	%f130, %f129, %f128, %f114;
	ld.global.f32 	%f131, [%rd25+12];
	ld.global.f32 	%f132, [%rd24+12];
	neg.f32 	%f133, %f131;
	mul.f32 	%f134, %f131, %f133;
	mul.f32 	%f135, %f132, %f132;
	sub.f32 	%f136, %f134, %f135;
	fma.rn.f32 	%f137, %f136, 0f3BBB989D, 0f3F000000;
	cvt.sat.f32.f32 	%f138, %f137;
	fma.rm.f32 	%f139, %f138, %f26, %f25;
	add.f32 	%f140, %f139, 0fCB40007F;
	neg.f32 	%f141, %f140;
	fma.rn.f32 	%f142, %f136, 0f3FB8AA3B, %f141;
	fma.rn.f32 	%f143, %f136, 0f32A57060, %f142;
	mov.b32 	%r28, %f139;
	shl.b32 	%r29, %r28, 23;
	mov.b32 	%f144, %r29;
	ex2.approx.ftz.f32 	%f145, %f143;
	fma.rn.f32 	%f273, %f145, %f144, %f130;
	add.s32 	%r49, %r49, 8;
	add.s64 	%rd25, %rd25, 32;
	add.s64 	%rd24, %rd24, 32;
	setp.ne.s32 	%p3, %r49, 0;
	@%p3 bra 	$L__BB0_3;
$L__BB0_4:
	setp.eq.s32 	%p4, %r1, 0;
	@%p4 bra 	$L__BB0_12;
	and.b32  	%r7, %r12, 3;
	setp.lt.u32 	%p5, %r1, 4;
	@%p5 bra 	$L__BB0_7;
	mul.wide.u32 	%rd12, %r51, 4;
	add.s64 	%rd13, %rd2, %rd12;
	ld.global.f32 	%f147, [%rd13];
	add.s64 	%rd14, %rd1, %rd12;
	ld.global.f32 	%f148, [%rd14];
	neg.f32 	%f149, %f147;
	mul.f32 	%f150, %f147, %f149;
	mul.f32 	%f151, %f148, %f148;
	sub.f32 	%f152, %f150, %f151;
	fma.rn.f32 	%f153, %f152, 0f3BBB989D, 0f3F000000;
	cvt.sat.f32.f32 	%f154, %f153;
	mov.f32 	%f155, 0f4B400001;
	mov.f32 	%f156, 0f437C0000;
	fma.rm.f32 	%f157, %f154, %f156, %f155;
	add.f32 	%f158, %f157, 0fCB40007F;
	neg.f32 	%f159, %f158;
	fma.rn.f32 	%f160, %f152, 0f3FB8AA3B, %f159;
	fma.rn.f32 	%f161, %f152, 0f32A57060, %f160;
	mov.b32 	%r30, %f157;
	shl.b32 	%r31, %r30, 23;
	mov.b32 	%f162, %r31;
	ex2.approx.ftz.f32 	%f163, %f161;
	fma.rn.f32 	%f164, %f163, %f162, %f273;
	ld.global.f32 	%f165, [%rd13+4];
	ld.global.f32 	%f166, [%rd14+4];
	neg.f32 	%f167, %f165;
	mul.f32 	%f168, %f165, %f167;
	mul.f32 	%f169, %f166, %f166;
	sub.f32 	%f170, %f168, %f169;
	fma.rn.f32 	%f171, %f170, 0f3BBB989D, 0f3F000000;
	cvt.sat.f32.f32 	%f172, %f171;
	fma.rm.f32 	%f173, %f172, %f156, %f155;
	add.f32 	%f174, %f173, 0fCB40007F;
	neg.f32 	%f175, %f174;
	fma.rn.f32 	%f176, %f170, 0f3FB8AA3B, %f175;
	fma.rn.f32 	%f177, %f170, 0f32A57060, %f176;
	mov.b32 	%r32, %f173;
	shl.b32 	%r33, %r32, 23;
	mov.b32 	%f178, %r33;
	ex2.approx.ftz.f32 	%f179, %f177;
	fma.rn.f32 	%f180, %f179, %f178, %f164;
	ld.global.f32 	%f181, [%rd13+8];
	ld.global.f32 	%f182, [%rd14+8];
	neg.f32 	%f183, %f181;
	mul.f32 	%f184, %f181, %f183;
	mul.f32 	%f185, %f182, %f182;
	sub.f32 	%f186, %f184, %f185;
	fma.rn.f32 	%f187, %f186, 0f3BBB989D, 0f3F000000;
	cvt.sat.f32.f32 	%f188, %f187;
	fma.rm.f32 	%f189, %f188, %f156, %f155;
	add.f32 	%f190, %f189, 0fCB40007F;
	neg.f32 	%f191, %f190;
	fma.rn.f32 	%f192, %f186, 0f3FB8AA3B, %f191;
	fma.rn.f32 	%f193, %f186, 0f32A57060, %f192;
	mov.b32 	%r34, %f189;
	shl.b32 	%r35, %r34, 23;
	mov.b32 	%f194, %r35;
	ex2.approx.ftz.f32 	%f195, %f193;
	fma.rn.f32 	%f196, %f195, %f194, %f180;
	ld.global.f32 	%f197, [%rd13+12];
	ld.global.f32 	%f198, [%rd14+12];
	neg.f32 	%f199, %f197;
	mul.f32 	%f200, %f197, %f199;
	mul.f32 	%f201, %f198, %f198;
	sub.f32 	%f202, %f200, %f201;
	fma.rn.f32 	%f203, %f202, 0f3BBB989D, 0f3F000000;
	cvt.sat.f32.f32 	%f204, %f203;
	fma.rm.f32 	%f205, %f204, %f156, %f155;
	add.f32 	%f206, %f205, 0fCB40007F;
	neg.f32 	%f207, %f206;
	fma.rn.f32 	%f208, %f202, 0f3FB8AA3B, %f207;
	fma.rn.f32 	%f209, %f202, 0f32A57060, %f208;
	mov.b32 	%r36, %f205;
	shl.b32 	%r37, %r36, 23;
	mov.b32 	%f210, %r37;
	ex2.approx.ftz.f32 	%f211, %f209;
	fma.rn.f32 	%f273, %f211, %f210, %f196;
	add.s32 	%r51, %r51, 4;
$L__BB0_7:
	setp.eq.s32 	%p6, %r7, 0;
	@%p6 bra 	$L__BB0_12;
	setp.eq.s32 	%p7, %r7, 1;
	@%p7 bra 	$L__BB0_10;
	mul.wide.u32 	%rd15, %r51, 4;
	add.s64 	%rd16, %rd2, %rd15;
	ld.global.f32 	%f213, [%rd16];
	add.s64 	%rd17, %rd1, %rd15;
	ld.global.f32 	%f214, [%rd17];
	neg.f32 	%f215, %f213;
	mul.f32 	%f216, %f213, %f215;
	mul.f32 	%f217, %f214, %f214;
	sub.f32 	%f218, %f216, %f217;
	fma.rn.f32 	%f219, %f218, 0f3BBB989D, 0f3F000000;
	cvt.sat.f32.f32 	%f220, %f219;
	mov.f32 	%f221, 0f4B400001;
	mov.f32 	%f222, 0f437C0000;
	fma.rm.f32 	%f223, %f220, %f222, %f221;
	add.f32 	%f224, %f223, 0fCB40007F;
	neg.f32 	%f225, %f224;
	fma.rn.f32 	%f226, %f218, 0f3FB8AA3B, %f225;
	fma.rn.f32 	%f227, %f218, 0f32A57060, %f226;
	mov.b32 	%r38, %f223;
	shl.b32 	%r39, %r38, 23;
	mov.b32 	%f228, %r39;
	ex2.approx.ftz.f32 	%f229, %f227;
	fma.rn.f32 	%f230, %f229, %f228, %f273;
	ld.global.f32 	%f231, [%rd16+4];
	ld.global.f32 	%f232, [%rd17+4];
	neg.f32 	%f233, %f231;
	mul.f32 	%f234, %f231, %f233;
	mul.f32 	%f235, %f232, %f232;
	sub.f32 	%f236, %f234, %f235;
	fma.rn.f32 	%f237, %f236, 0f3BBB989D, 0f3F000000;
	cvt.sat.f32.f32 	%f238, %f237;
	fma.rm.f32 	%f239, %f238, %f222, %f221;
	add.f32 	%f240, %f239, 0fCB40007F;
	neg.f32 	%f241, %f240;
	fma.rn.f32 	%f242, %f236, 0f3FB8AA3B, %f241;
	fma.rn.f32 	%f243, %f236, 0f32A57060, %f242;
	mov.b32 	%r40, %f239;
	shl.b32 	%r41, %r40, 23;
	mov.b32 	%f244, %r41;
	ex2.approx.ftz.f32 	%f245, %f243;
	fma.rn.f32 	%f273, %f245, %f244, %f230;
	add.s32 	%r51, %r51, 2;
$L__BB0_10:
	and.b32  	%r42, %r12, 1;
	setp.eq.b32 	%p8, %r42, 1;
	not.pred 	%p9, %p8;
	@%p9 bra 	$L__BB0_12;
	mul.wide.u32 	%rd18, %r51, 4;
	add.s64 	%rd19, %rd2, %rd18;
	ld.global.f32 	%f246, [%rd19];
	add.s64 	%rd20, %rd1, %rd18;
	ld.global.f32 	%f247, [%rd20];
	neg.f32 	%f248, %f246;
	mul.f32 	%f249, %f246, %f248;
	mul.f32 	%f250, %f247, %f247;
	sub.f32 	%f251, %f249, %f250;
	fma.rn.f32 	%f252, %f251, 0f3BBB989D, 0f3F000000;
	cvt.sat.f32.f32 	%f253, %f252;
	mov.f32 	%f254, 0f4B400001;
	mov.f32 	%f255, 0f437C0000;
	fma.rm.f32 	%f256, %f253, %f255, %f254;
	add.f32 	%f257, %f256, 0fCB40007F;
	neg.f32 	%f258, %f257;
	fma.rn.f32 	%f259, %f251, 0f3FB8AA3B, %f258;
	fma.rn.f32 	%f260, %f251, 0f32A57060, %f259;
	mov.b32 	%r43, %f256;
	shl.b32 	%r44, %r43, 23;
	mov.b32 	%f261, %r44;
	ex2.approx.ftz.f32 	%f262, %f260;
	fma.rn.f32 	%f273, %f262, %f261, %f273;
$L__BB0_12:
	cvta.to.global.u64 	%rd21, %rd9;
	bar.sync 	0;
	cvt.rn.f32.s32 	%f263, %r12;
	div.rn.f32 	%f264, %f273, %f263;
	mul.f32 	%f265, %f264, 0f41800000;
	mov.u32 	%r45, %ntid.x;
	mov.u32 	%r46, %ctaid.x;
	mov.u32 	%r47, %tid.x;
	mad.lo.s32 	%r48, %r46, %r45, %r47;
	mul.wide.s32 	%rd22, %r48, 4;
	add.s64 	%rd23, %rd21, %rd22;
	st.global.f32 	[%rd23], %f265;
	ret;

}


// ===== COMPILED SASS (sm_100) =====

	.target	sm_100

	.elftype	@"ET_EXEC"


//--------------------- .note.nv.tkinfo           --------------------------
	.section	.note.nv.tkinfo,"",@"SHT_NOTE"
	.sectionflags	@"SHF_NOTE_NV_TKINFO"
	.tkinfo
        /*0018*/ 	.word	0x00000002
        /*0030*/ 	.string	""
        /*0030*/ 	.string	"ptxas"
        /*0030*/ 	.string	"Cuda compilation tools, release 13.0, V13.0.88"
        /*0030*/ 	.string	"Build cuda_13.0.r13.0/compiler.36424714_0"
        /*0030*/ 	.string	"-arch sm_100 -m 64 "



//--------------------- .note.nv.cuinfo           --------------------------
	.section	.note.nv.cuinfo,"",@"SHT_NOTE"
	.sectionflags	@"SHF_NOTE_NV_CUINFO"
        /*0018*/ 	.short	0x0002
        /*001a*/ 	.short	0x0064
        /*001c*/ 	.short	0x0082
	.zero		2


//--------------------- .nv.info                  --------------------------
	.section	.nv.info,"",@"SHT_CUDA_INFO"
	.align	4


	//----- nvinfo : EIATTR_REGCOUNT
	.align		4
        /*0000*/ 	.byte	0x04, 0x2f
        /*0002*/ 	.short	(.L_1 - .L_0)
	.align		4
.L_0:
        /*0004*/ 	.word	index@(_Z6solverPfiPKfS1_)
        /*0008*/ 	.word	0x00000020


	//----- nvinfo : EIATTR_FRAME_SIZE
	.align		4
.L_1:
        /*000c*/ 	.byte	0x04, 0x11
        /*000e*/ 	.short	(.L_3 - .L_2)
	.align		4
.L_2:
        /*0010*/ 	.word	index@($__internal_0_$__cuda_sm3x_div_rn_noftz_f32_slowpath)
        /*0014*/ 	.word	0x00000000


	//----- nvinfo : EIATTR_FRAME_SIZE
	.align		4
.L_3:
        /*0018*/ 	.byte	0x04, 0x11
        /*001a*/ 	.short	(.L_5 - .L_4)
	.align		4
.L_4:
        /*001c*/ 	.word	index@(_Z6solverPfiPKfS1_)
        /*0020*/ 	.word	0x00000000


	//----- nvinfo : EIATTR_MIN_STACK_SIZE
	.align		4
.L_5:
        /*0024*/ 	.byte	0x04, 0x12
        /*0026*/ 	.short	(.L_7 - .L_6)
	.align		4
.L_6:
        /*0028*/ 	.word	index@(_Z6solverPfiPKfS1_)
        /*002c*/ 	.word	0x00000000
.L_7:


//--------------------- .nv.compat                --------------------------
	.section	.nv.compat,"",@"SHT_CUDA_COMPAT_INFO"
	.align	4
        /*0000*/ 	.byte	0x02, 0x09, 0x00, 0x00, 0x02, 0x02, 0x01, 0x00, 0x02, 0x05, 0x05, 0x00, 0x03, 0x07, 0x01, 0x01
        /*0010*/ 	.byte	0x02, 0x03, 0x00, 0x00, 0x02, 0x06, 0x01, 0x00, 0x04, 0x0b, 0x08, 0x00, 0x01, 0x00, 0x00, 0x00
        /*0020*/ 	.byte	0x00, 0x00, 0x00, 0x00


//--------------------- .nv.info._Z6solverPfiPKfS1_ --------------------------
	.section	.nv.info._Z6solverPfiPKfS1_,"",@"SHT_CUDA_INFO"
	.sectionflags	@""
	.align	4


	//----- nvinfo : EIATTR_CUDA_API_VERSION
	.align		4
        /*0000*/ 	.byte	0x04, 0x37
        /*0002*/ 	.short	(.L_9 - .L_8)
.L_8:
        /*0004*/ 	.word	0x00000082


	//----- nvinfo : EIATTR_KPARAM_INFO
	.align		4
.L_9:
        /*0008*/ 	.byte	0x04, 0x17
        /*000a*/ 	.short	(.L_11 - .L_10)
.L_10:
        /*000c*/ 	.word	0x00000000
        /*0010*/ 	.short	0x0003
        /*0012*/ 	.short	0x0018
        /*0014*/ 	.byte	0x00, 0xf5, 0x21, 0x00


	//----- nvinfo : EIATTR_KPARAM_INFO
	.align		4
.L_11:
        /*0018*/ 	.byte	0x04, 0x17
        /*001a*/ 	.short	(.L_13 - .L_12)
.L_12:
        /*001c*/ 	.word	0x00000000
        /*0020*/ 	.short	0x0002
        /*0022*/ 	.short	0x0010
        /*0024*/ 	.byte	0x00, 0xf5, 0x21, 0x00


	//----- nvinfo : EIATTR_KPARAM_INFO
	.align		4
.L_13:
        /*0028*/ 	.byte	0x04, 0x17
        /*002a*/ 	.short	(.L_15 - .L_14)
.L_14:
        /*002c*/ 	.word	0x00000000
        /*0030*/ 	.short	0x0001
        /*0032*/ 	.short	0x0008
        /*0034*/ 	.byte	0x00, 0xf0, 0x11, 0x00


	//----- nvinfo : EIATTR_KPARAM_INFO
	.align		4
.L_15:
        /*0038*/ 	.byte	0x04, 0x17
        /*003a*/ 	.short	(.L_17 - .L_16)
.L_16:
        /*003c*/ 	.word	0x00000000
        /*0040*/ 	.short	0x0000
        /*0042*/ 	.short	0x0000
        /*0044*/ 	.byte	0x00, 0xf5, 0x21, 0x00


	//----- nvinfo : EIATTR_SPARSE_MMA_MASK
	.align		4
.L_17:
        /*0048*/ 	.byte	0x03, 0x50
        /*004a*/ 	.short	0x0000


	//----- nvinfo : EIATTR_MAXREG_COUNT
	.align		4
        /*004c*/ 	.byte	0x03, 0x1b
        /*004e*/ 	.short	0x00ff


	//----- nvinfo : EIATTR_NUM_BARRIERS
	.align		4
        /*0050*/ 	.byte	0x02, 0x4c
        /*0052*/ 	.byte	0x01
	.zero		1


	//----- nvinfo : EIATTR_MERCURY_ISA_VERSION
	.align		4
        /*0054*/ 	.byte	0x03, 0x5f
        /*0056*/ 	.short	0x0101


	//----- nvinfo : EIATTR_VRC_CTA_INIT_COUNT
	.align		4
        /*0058*/ 	.byte	0x02, 0x4a
	.zero		1
	.zero		1


	//----- nvinfo : EIATTR_EXIT_INSTR_OFFSETS
	.align		4
        /*005c*/ 	.byte	0x04, 0x1c
        /*005e*/ 	.short	(.L_19 - .L_18)


	//   ....[0]....
.L_18:
        /*0060*/ 	.word	0x000010a0


	//----- nvinfo : EIATTR_CRS_STACK_SIZE
	.align		4
.L_19:
        /*0064*/ 	.byte	0x04, 0x1e
        /*0066*/ 	.short	(.L_21 - .L_20)
.L_20:
        /*0068*/ 	.word	0x00000000


	//----- nvinfo : EIATTR_CBANK_PARAM_SIZE
	.align		4
.L_21:
        /*006c*/ 	.byte	0x03, 0x19
        /*006e*/ 	.short	0x0020


	//----- nvinfo : EIATTR_PARAM_CBANK
	.align		4
        /*0070*/ 	.byte	0x04, 0x0a
        /*0072*/ 	.short	(.L_23 - .L_22)
	.align		4
.L_22:
        /*0074*/ 	.word	index@(.nv.constant0._Z6solverPfiPKfS1_)
        /*0078*/ 	.short	0x0380
        /*007a*/ 	.short	0x0020


	//----- nvinfo : EIATTR_SW_WAR
	.align		4
.L_23:
        /*007c*/ 	.byte	0x04, 0x36
        /*007e*/ 	.short	(.L_25 - .L_24)
.L_24:
        /*0080*/ 	.word	0x00000008
.L_25:


//--------------------- .nv.callgraph             --------------------------
	.section	.nv.callgraph,"",@"SHT_CUDA_CALLGRAPH"
	.align	4
	.sectionentsize	8
	.align		4
        /*0000*/ 	.word	0x00000000
	.align		4
        /*0004*/ 	.word	0xffffffff
	.align		4
        /*0008*/ 	.word	0x00000000
	.align		4
        /*000c*/ 	.word	0xfffffffe
	.align		4
        /*0010*/ 	.word	0x00000000
	.align		4
        /*0014*/ 	.word	0xfffffffd
	.align		4
        /*0018*/ 	.word	0x00000000
	.align		4
        /*001c*/ 	.word	0xfffffffc


//--------------------- .text._Z6solverPfiPKfS1_  --------------------------
	.section	.text._Z6solverPfiPKfS1_,"ax",@progbits
	.align	128
        .global         _Z6solverPfiPKfS1_
        .type           _Z6solverPfiPKfS1_,@function
        .size           _Z6solverPfiPKfS1_,(.L_x_15 - _Z6solverPfiPKfS1_)
        .other          _Z6solverPfiPKfS1_,@"STO_CUDA_ENTRY STV_DEFAULT"
_Z6solverPfiPKfS1_:
.text._Z6solverPfiPKfS1_:
[----:B------:R-:W-:Y:S01]  /*0000*/  LDC R1, c[0x0][0x37c] ;  /* 0x0000df00ff017b82 */ /* 0x000fe20000000800 */
[----:B------:R-:W0:Y:S01]  /*0010*/  LDCU UR13, c[0x0][0x388] ;  /* 0x00007100ff0d77ac */ /* 0x000e220008000800 */
[----:B------:R-:W-:Y:S01]  /*0020*/  HFMA2 R7, -RZ, RZ, 0, 0 ;  /* 0x00000000ff077431 */ /* 0x000fe200000001ff */
[----:B------:R-:W1:Y:S01]  /*0030*/  LDCU.64 UR14, c[0x0][0x358] ;  /* 0x00006b00ff0e77ac */ /* 0x000e620008000a00 */
[----:B0-----:R-:W-:-:S09]  /*0040*/  UISETP.GE.AND UP0, UPT, UR13, 0x1, UPT ;  /* 0x000000010d00788c */ /* 0x001fd2000bf06270 */
[----:B-1----:R-:W-:Y:S05]  /*0050*/  BRA.U !UP0, `(.L_x_0) ;  /* 0x0000000d08bc7547 */ /* 0x002fea000b800000 */
[----:B------:R-:W-:Y:S01]  /*0060*/  UISETP.GE.U32.AND UP1, UPT, UR13, 0x8, UPT ;  /* 0x000000080d00788c */ /* 0x000fe2000bf26070 */
[----:B------:R-:W-:Y:S01]  /*0070*/  MOV R7, RZ ;  /* 0x000000ff00077202 */ /* 0x000fe20000000f00 */
[----:B------:R-:W-:Y:S01]  /*0080*/  ULOP3.LUT UR12, UR13, 0x7, URZ, 0xc0, !UPT ;  /* 0x000000070d0c7892 */ /* 0x000fe2000f8ec0ff */
[----:B------:R-:W-:-:S03]  /*0090*/  MOV R0, RZ ;  /* 0x000000ff00007202 */ /* 0x000fc60000000f00 */
[----:B------:R-:W-:-:S03]  /*00a0*/  UISETP.NE.AND UP0, UPT, UR12, URZ, UPT ;  /* 0x000000ff0c00728c */ /* 0x000fc6000bf05270 */
[----:B------:R-:W-:Y:S08]  /*00b0*/  BRA.U !UP1, `(.L_x_1) ;  /* 0x0000000509d87547 */ /* 0x000ff0000b800000 */
[----:B------:R-:W0:Y:S01]  /*00c0*/  LDCU.128 UR8, c[0x0][0x390] ;  /* 0x00007200ff0877ac */ /* 0x000e220008000c00 */
[----:B------:R-:W-:Y:S01]  /*00d0*/  MOV R7, RZ ;  /* 0x000000ff00077202 */ /* 0x000fe20000000f00 */
[----:B0-----:R-:W-:Y:S02]  /*00e0*/  UIADD3 UR6, UP1, UPT, UR8, 0x10, URZ ;  /* 0x0000001008067890 */ /* 0x001fe4000ff3e0ff */
[----:B------:R-:W-:Y:S02]  /*00f0*/  UIADD3 UR4, UP2, UPT, UR10, 0x10, URZ ;  /* 0x000000100a047890 */ /* 0x000fe4000ff5e0ff */
[----:B------:R-:W-:Y:S02]  /*0100*/  ULOP3.LUT UR8, UR13, 0x7ffffff8, URZ, 0xc0, !UPT ;  /* 0x7ffffff80d087892 */ /* 0x000fe4000f8ec0ff */
[----:B------:R-:W-:Y:S01]  /*0110*/  UIADD3.X UR7, UPT, UPT, URZ, UR9, URZ, UP1, !UPT ;  /* 0x00000009ff077290 */ /* 0x000fe20008ffe4ff */
[----:B------:R-:W-:Y:S01]  /*0120*/  MOV R2, UR6 ;  /* 0x0000000600027c02 */ /* 0x000fe20008000f00 */
[----:B------:R-:W-:Y:S01]  /*0130*/  UIADD3.X UR5, UPT, UPT, URZ, UR11, URZ, UP2, !UPT ;  /* 0x0000000bff057290 */ /* 0x000fe200097fe4ff */
[----:B------:R-:W-:Y:S01]  /*0140*/  MOV R4, UR4 ;  /* 0x0000000400047c02 */ /* 0x000fe20008000f00 */
[----:B------:R-:W-:-:S02]  /*0150*/  UIADD3 UR9, UPT, UPT, -UR8, URZ, URZ ;  /* 0x000000ff08097290 */ /* 0x000fc4000fffe1ff */
[----:B------:R-:W-:Y:S02]  /*0160*/  MOV R0, UR8 ;  /* 0x0000000800007c02 */ /* 0x000fe40008000f00 */
[----:B------:R-:W-:Y:S02]  /*0170*/  MOV R3, UR7 ;  /* 0x0000000700037c02 */ /* 0x000fe40008000f00 */
[----:B------:R-:W-:-:S07]  /*0180*/  MOV R5, UR5 ;  /* 0x0000000500057c02 */ /* 0x000fce0008000f00 */
.L_x_2:
[----:B------:R-:W2:Y:S04]  /*0190*/  LDG.E R9, desc[UR14][R4.64+-0x10] ;  /* 0xfffff00e04097981 */ /* 0x000ea8000c1e1900 */
[----:B------:R-:W3:Y:S04]  /*01a0*/  LDG.E R24, desc[UR14][R2.64+-0x10] ;  /* 0xfffff00e02187981 */ /* 0x000ee8000c1e1900 */
[----:B------:R-:W4:Y:S04]  /*01b0*/  LDG.E R12, desc[UR14][R4.64+-0xc] ;  /* 0xfffff40e040c7981 */ /* 0x000f28000c1e1900 */
[----:B------:R-:W5:Y:S04]  /*01c0*/  LDG.E R11, desc[UR14][R4.64+-0x8] ;  /* 0xfffff80e040b7981 */ /* 0x000f68000c1e1900 */
        /* <DEDUP_REMOVED lines=10> */
[----:B------:R0:W5:Y:S04]  /*0270*/  LDG.E R10, desc[UR14][R4.64+0xc] ;  /* 0x00000c0e040a7981 */ /* 0x000168000c1e1900 */
[----:B------:R1:W5:Y:S01]  /*0280*/  LDG.E R8, desc[UR14][R2.64+0xc] ;  /* 0x00000c0e02087981 */ /* 0x000362000c1e1900 */
[----:B------:R-:W-:-:S04]  /*0290*/  UIADD3 UR9, UPT, UPT, UR9, 0x8, URZ ;  /* 0x0000000809097890 */ /* 0x000fc8000fffe0ff */
[----:B------:R-:W-:Y:S01]  /*02a0*/  UISETP.NE.AND UP1, UPT, UR9, URZ, UPT ;  /* 0x000000ff0900728c */ /* 0x000fe2000bf25270 */
[----:B0-----:R-:W-:Y:S02]  /*02b0*/  IADD3 R4, P1, PT, R4, 0x20, RZ ;  /* 0x0000002004047810 */ /* 0x001fe40007f3e0ff */
[----:B-1----:R-:W-:Y:S02]  /*02c0*/  IADD3 R2, P0, PT, R2, 0x20, RZ ;  /* 0x0000002002027810 */ /* 0x002fe40007f1e0ff */
[----:B------:R-:W-:Y:S02]  /*02d0*/  IADD3.X R5, PT, PT, RZ, R5, RZ, P1, !PT ;  /* 0x00000005ff057210 */ /* 0x000fe40000ffe4ff */
[----:B------:R-:W-:Y:S01]  /*02e0*/  IADD3.X R3, PT, PT, RZ, R3, RZ, P0, !PT ;  /* 0x00000003ff037210 */ /* 0x000fe200007fe4ff */
[----:B--2---:R-:W-:Y:S01]  /*02f0*/  FMUL R13, R9, R9 ;  /* 0x00000009090d7220 */ /* 0x004fe20000400000 */
[----:B------:R-:W-:-:S03]  /*0300*/  HFMA2 R9, -RZ, RZ, 0.96630859375, -0.0022525787353515625 ;  /* 0x3bbb989dff097431 */ /* 0x000fc600000001ff */
[----:B---3--:R-:W-:Y:S01]  /*0310*/  FFMA R24, R24, -R24, -R13 ;  /* 0x8000001818187223 */ /* 0x008fe2000000080d */
[----:B----4-:R-:W-:Y:S01]  /*0320*/  FMUL R21, R12, R12 ;  /* 0x0000000c0c157220 */ /* 0x010fe20000400000 */
[----:B------:R-:W-:Y:S02]  /*0330*/  MOV R12, 0x437c0000 ;  /* 0x437c0000000c7802 */ /* 0x000fe40000000f00 */
[----:B------:R-:W-:Y:S01]  /*0340*/  FFMA.SAT R13, R24, R9, 0.5 ;  /* 0x3f000000180d7423 */ /* 0x000fe20000002009 */
[----:B-----5:R-:W-:Y:S01]  /*0350*/  FMUL R23, R11, R11 ;  /* 0x0000000b0b177220 */ /* 0x020fe20000400000 */
[----:B------:R-:W-:Y:S02]  /*0360*/  FMUL R25, R6, R6 ;  /* 0x0000000606197220 */ /* 0x000fe40000400000 */
[----:B------:R-:W-:Y:S01]  /*0370*/  FFMA.RM R6, R13, R12, 12582913 ;  /* 0x4b4000010d067423 */ /* 0x000fe2000000400c */
[----:B------:R-:W-:-:S03]  /*0380*/  FFMA R26, R26, -R26, -R23 ;  /* 0x8000001a1a1a7223 */ /* 0x000fc60000000817 */
[----:B------:R-:W-:Y:S01]  /*0390*/  FADD R13, R6, -12583039 ;  /* 0xcb40007f060d7421 */ /* 0x000fe20000000000 */
[----:B------:R-:W-:Y:S01]  /*03a0*/  FFMA R22, R22, -R22, -R25 ;  /* 0x8000001616167223 */ /* 0x000fe20000000819 */
[----:B------:R-:W-:Y:S02]  /*03b0*/  FFMA.SAT R25, R26, R9, 0.5 ;  /* 0x3f0000001a197423 */ /* 0x000fe40000002009 */
[----:B------:R-:W-:Y:S01]  /*03c0*/  FFMA R23, R24, 1.4426950216293334961, -R13 ;  /* 0x3fb8aa3b18177823 */ /* 0x000fe2000000080d */
[----:B------:R-:W-:Y:S01]  /*03d0*/  FFMA R18, R18, -R18, -R21 ;  /* 0x8000001212127223 */ /* 0x000fe20000000815 */
[----:B------:R-:W-:-:S03]  /*03e0*/  FFMA.RM R13, R25, R12, 12582913 ;  /* 0x4b400001190d7423 */ /* 0x000fc6000000400c */
[-C--:B------:R-:W-:Y:S01]  /*03f0*/  FFMA.SAT R21, R18, R9.reuse, 0.5 ;  /* 0x3f00000012157423 */ /* 0x080fe20000002009 */
[----:B------:R-:W-:Y:S01]  /*0400*/  FADD R25, R13, -12583039 ;  /* 0xcb40007f0d197421 */ /* 0x000fe20000000000 */
[----:B------:R-:W-:Y:S01]  /*0410*/  FMUL R29, R16, R16 ;  /* 0x00000010101d7220 */ /* 0x000fe20000400000 */
[----:B------:R-:W-:Y:S01]  /*0420*/  FFMA R23, R24, 1.925963033500011079e-08, R23 ;  /* 0x32a5706018177823 */ /* 0x000fe20000000017 */
[----:B------:R-:W-:Y:S01]  /*0430*/  FFMA.RM R11, R21, R12, 12582913 ;  /* 0x4b400001150b7423 */ /* 0x000fe2000000400c */
[----:B------:R-:W-:Y:S01]  /*0440*/  FFMA R25, R26, 1.4426950216293334961, -R25 ;  /* 0x3fb8aa3b1a197823 */ /* 0x000fe20000000819 */
[----:B------:R-:W-:Y:S01]  /*0450*/  FFMA R24, R20, -R20, -R29 ;  /* 0x8000001414187223 */ /* 0x000fe2000000081d */
[-C--:B------:R-:W-:Y:S01]  /*0460*/  FFMA.SAT R27, R22, R9.reuse, 0.5 ;  /* 0x3f000000161b7423 */ /* 0x080fe20000002009 */
[----:B------:R-:W-:Y:S01]  /*0470*/  FADD R21, R11, -12583039 ;  /* 0xcb40007f0b157421 */ /* 0x000fe20000000000 */
[----:B------:R-:W-:Y:S01]  /*0480*/  FFMA R25, R26, 1.925963033500011079e-08, R25 ;  /* 0x32a570601a197823 */ /* 0x000fe20000000019 */
[----:B------:R-:W-:Y:S01]  /*0490*/  FFMA.SAT R29, R24, R9, 0.5 ;  /* 0x3f000000181d7423 */ /* 0x000fe20000002009 */
[----:B------:R-:W-:Y:S01]  /*04a0*/  FMUL R26, R19, R19 ;  /* 0x00000013131a7220 */ /* 0x000fe20000400000 */
[C---:B------:R-:W-:Y:S01]  /*04b0*/  FFMA R21, R18.reuse, 1.4426950216293334961, -R21 ;  /* 0x3fb8aa3b12157823 */ /* 0x040fe20000000815 */
[-C--:B------:R-:W-:Y:S01]  /*04c0*/  FFMA.RM R16, R27, R12.reuse, 12582913 ;  /* 0x4b4000011b107423 */ /* 0x080fe2000000400c */
[-C--:B------:R-:W-:Y:S01]  /*04d0*/  FFMA.RM R19, R29, R12.reuse, 12582913 ;  /* 0x4b4000011d137423 */ /* 0x080fe2000000400c */
[----:B------:R-:W-:Y:S01]  /*04e0*/  FFMA R26, R17, -R17, -R26 ;  /* 0x80000011111a7223 */ /* 0x000fe2000000081a */
[----:B------:R-:W-:Y:S01]  /*04f0*/  FFMA R21, R18, 1.925963033500011079e-08, R21 ;  /* 0x32a5706012157823 */ /* 0x000fe20000000015 */
[----:B------:R-:W-:Y:S01]  /*0500*/  FADD R27, R16, -12583039 ;  /* 0xcb40007f101b7421 */ /* 0x000fe20000000000 */
[----:B------:R0:W1:Y:S01]  /*0510*/  MUFU.EX2 R18, R23 ;  /* 0x0000001700127308 */ /* 0x0000620000000800 */
[----:B------:R-:W-:Y:S01]  /*0520*/  FFMA.SAT R29, R26, R9, 0.5 ;  /* 0x3f0000001a1d7423 */ /* 0x000fe20000002009 */
[----:B------:R-:W-:Y:S01]  /*0530*/  FMUL R28, R15, R15 ;  /* 0x0000000f0f1c7220 */ /* 0x000fe20000400000 */
[----:B------:R-:W-:Y:S01]  /*0540*/  FFMA R27, R22, 1.4426950216293334961, -R27 ;  /* 0x3fb8aa3b161b7823 */ /* 0x000fe2000000081b */
[----:B0-----:R-:W-:Y:S01]  /*0550*/  FADD R23, R19, -12583039 ;  /* 0xcb40007f13177421 */ /* 0x001fe20000000000 */
[----:B------:R-:W-:-:S03]  /*0560*/  FFMA.RM R15, R29, R12, 12582913 ;  /* 0x4b4000011d0f7423 */ /* 0x000fc6000000400c */
[----:B------:R-:W-:Y:S01]  /*0570*/  FFMA R23, R24, 1.4426950216293334961, -R23 ;  /* 0x3fb8aa3b18177823 */ /* 0x000fe20000000817 */
[----:B------:R-:W-:Y:S01]  /*0580*/  FFMA R27, R22, 1.925963033500011079e-08, R27 ;  /* 0x32a57060161b7823 */ /* 0x000fe2000000001b */
[----:B------:R-:W-:Y:S02]  /*0590*/  FFMA R14, R14, -R14, -R28 ;  /* 0x8000000e0e0e7223 */ /* 0x000fe4000000081c */
[----:B------:R-:W-:Y:S01]  /*05a0*/  FFMA R22, R24, 1.925963033500011079e-08, R23 ;  /* 0x32a5706018167823 */ /* 0x000fe20000000017 */
[----:B------:R-:W-:Y:S01]  /*05b0*/  FADD R23, R15, -12583039 ;  /* 0xcb40007f0f177421 */ /* 0x000fe20000000000 */
[----:B------:R-:W-:Y:S01]  /*05c0*/  FMUL R10, R10, R10 ;  /* 0x0000000a0a0a7220 */ /* 0x000fe20000400000 */
[----:B------:R-:W0:Y:S01]  /*05d0*/  MUFU.EX2 R20, R21 ;  /* 0x0000001500147308 */ /* 0x000e220000000800 */
[----:B------:R-:W-:Y:S01]  /*05e0*/  FFMA.SAT R29, R14, R9, 0.5 ;  /* 0x3f0000000e1d7423 */ /* 0x000fe20000002009 */
[----:B------:R-:W-:Y:S01]  /*05f0*/  FFMA R23, R26, 1.4426950216293334961, -R23 ;  /* 0x3fb8aa3b1a177823 */ /* 0x000fe20000000817 */
[----:B------:R-:W-:-:S02]  /*0600*/  FFMA R10, R8, -R8, -R10 ;  /* 0x80000008080a7223 */ /* 0x000fc4000000080a */
[-C--:B------:R-:W-:Y:S01]  /*0610*/  FFMA.RM R8, R29, R12.reuse, 12582913 ;  /* 0x4b4000011d087423 */ /* 0x080fe2000000400c */
[----:B------:R-:W-:Y:S02]  /*0620*/  FFMA R26, R26, 1.925963033500011079e-08, R23 ;  /* 0x32a570601a1a7823 */ /* 0x000fe40000000017 */
[----:B------:R-:W2:Y:S01]  /*0630*/  MUFU.EX2 R17, R25 ;  /* 0x0000001900117308 */ /* 0x000ea20000000800 */
[----:B------:R-:W-:Y:S01]  /*0640*/  FFMA.SAT R23, R10, R9, 0.5 ;  /* 0x3f0000000a177423 */ /* 0x000fe20000002009 */
[----:B------:R-:W-:Y:S01]  /*0650*/  SHF.L.U32 R24, R6, 0x17, RZ ;  /* 0x0000001706187819 */ /* 0x000fe200000006ff */
[----:B------:R-:W-:Y:S02]  /*0660*/  FADD R9, R8, -12583039 ;  /* 0xcb40007f08097421 */ /* 0x000fe40000000000 */
[----:B------:R-:W-:Y:S01]  /*0670*/  FFMA.RM R12, R23, R12, 12582913 ;  /* 0x4b400001170c7423 */ /* 0x000fe2000000400c */
[----:B------:R-:W-:Y:S01]  /*0680*/  SHF.L.U32 R28, R11, 0x17, RZ ;  /* 0x000000170b1c7819 */ /* 0x000fe200000006ff */
[----:B-1----:R-:W-:Y:S01]  /*0690*/  FFMA R7, R24, R18, R7 ;  /* 0x0000001218077223 */ /* 0x002fe20000000007 */
[----:B------:R-:W1:Y:S01]  /*06a0*/  MUFU.EX2 R21, R27 ;  /* 0x0000001b00157308 */ /* 0x000e620000000800 */
[----:B------:R-:W-:Y:S01]  /*06b0*/  FFMA R9, R14, 1.4426950216293334961, -R9 ;  /* 0x3fb8aa3b0e097823 */ /* 0x000fe20000000809 */
[----:B------:R-:W-:Y:S01]  /*06c0*/  FADD R11, R12, -12583039 ;  /* 0xcb40007f0c0b7421 */ /* 0x000fe20000000000 */
[----:B------:R-:W-:Y:S01]  /*06d0*/  SHF.L.U32 R13, R13, 0x17, RZ ;  /* 0x000000170d0d7819 */ /* 0x000fe200000006ff */
[----:B0-----:R-:W-:Y:S01]  /*06e0*/  FFMA R20, R28, R20, R7 ;  /* 0x000000141c147223 */ /* 0x001fe20000000007 */
[----:B------:R-:W-:Y:S01]  /*06f0*/  FFMA R9, R14, 1.925963033500011079e-08, R9 ;  /* 0x32a570600e097823 */ /* 0x000fe20000000009 */
[----:B------:R-:W-:-:S02]  /*0700*/  FFMA R11, R10, 1.4426950216293334961, -R11 ;  /* 0x3fb8aa3b0a0b7823 */ /* 0x000fc4000000080b */
[----:B------:R-:W0:Y:S01]  /*0710*/  MUFU.EX2 R22, R22 ;  /* 0x0000001600167308 */ /* 0x000e220000000800 */
[----:B--2---:R-:W-:Y:S01]  /*0720*/  FFMA R20, R13, R17, R20 ;  /* 0x000000110d147223 */ /* 0x004fe20000000014 */
[----:B------:R-:W-:Y:S01]  /*0730*/  FFMA R13, R10, 1.925963033500011079e-08, R11 ;  /* 0x32a570600a0d7823 */ /* 0x000fe2000000000b */
[----:B------:R-:W-:-:S05]  /*0740*/  SHF.L.U32 R7, R16, 0x17, RZ ;  /* 0x0000001710077819 */ /* 0x000fca00000006ff */
[----:B------:R-:W2:Y:S01]  /*0750*/  MUFU.EX2 R6, R26 ;  /* 0x0000001a00067308 */ /* 0x000ea20000000800 */
[----:B------:R-:W-:Y:S01]  /*0760*/  SHF.L.U32 R10, R19, 0x17, RZ ;  /* 0x00000017130a7819 */ /* 0x000fe200000006ff */
[----:B-1----:R-:W-:-:S06]  /*0770*/  FFMA R7, R7, R21, R20 ;  /* 0x0000001507077223 */ /* 0x002fcc0000000014 */
[----:B------:R-:W1:Y:S01]  /*0780*/  MUFU.EX2 R9, R9 ;  /* 0x0000000900097308 */ /* 0x000e620000000800 */
[----:B------:R-:W-:Y:S01]  /*0790*/  SHF.L.U32 R14, R15, 0x17, RZ ;  /* 0x000000170f0e7819 */ /* 0x000fe200000006ff */
[----:B0-----:R-:W-:-:S06]  /*07a0*/  FFMA R7, R10, R22, R7 ;  /* 0x000000160a077223 */ /* 0x001fcc0000000007 */
[----:B------:R-:W0:Y:S01]  /*07b0*/  MUFU.EX2 R13, R13 ;  /* 0x0000000d000d7308 */ /* 0x000e220000000800 */
[----:B------:R-:W-:Y:S01]  /*07c0*/  SHF.L.U32 R11, R8, 0x17, RZ ;  /* 0x00000017080b7819 */ /* 0x000fe200000006ff */
[----:B--2---:R-:W-:Y:S01]  /*07d0*/  FFMA R6, R14, R6, R7 ;  /* 0x000000060e067223 */ /* 0x004fe20000000007 */
[----:B------:R-:W-:-:S03]  /*07e0*/  SHF.L.U32 R7, R12, 0x17, RZ ;  /* 0x000000170c077819 */ /* 0x000fc600000006ff */
[----:B-1----:R-:W-:-:S04]  /*07f0*/  FFMA R6, R11, R9, R6 ;  /* 0x000000090b067223 */ /* 0x002fc80000000006 */
[----:B0-----:R-:W-:Y:S01]  /*0800*/  FFMA R7, R7, R13, R6 ;  /* 0x0000000d07077223 */ /* 0x001fe20000000006 */
[----:B------:R-:W-:Y:S06]  /*0810*/  BRA.U UP1, `(.L_x_2) ;  /* 0xfffffff9015c7547 */ /* 0x000fec000b83ffff */
.L_x_1:
[----:B------:R-:W-:Y:S05]  /*0820*/  BRA.U !UP0, `(.L_x_0) ;  /* 0x0000000508c87547 */ /* 0x000fea000b800000 */
[----:B------:R-:W-:Y:S02]  /*0830*/  UISETP.GE.U32.AND UP0, UPT, UR12, 0x4, UPT ;  /* 0x000000040c00788c */ /* 0x000fe4000bf06070 */
[----:B------:R-:W-:-:S04]  /*0840*/  ULOP3.LUT UR4, UR13, 0x3, URZ, 0xc0, !UPT ;  /* 0x000000030d047892 */ /* 0x000fc8000f8ec0ff */
[----:B------:R-:W-:-:S03]  /*0850*/  UISETP.NE.AND UP1, UPT, UR4, URZ, UPT ;  /* 0x000000ff0400728c */ /* 0x000fc6000bf25270 */
[----:B------:R-:W-:Y:S08]  /*0860*/  BRA.U !UP0, `(.L_x_3) ;  /* 0x0000000108dc7547 */ /* 0x000ff0000b800000 */
[----:B------:R-:W0:Y:S08]  /*0870*/  LDC.64 R10, c[0x0][0x398] ;  /* 0x0000e600ff0a7b82 */ /* 0x000e300000000a00 */
[----:B------:R-:W1:Y:S01]  /*0880*/  LDC.64 R8, c[0x0][0x390] ;  /* 0x0000e400ff087b82 */ /* 0x000e620000000a00 */
[----:B0-----:R-:W-:-:S05]  /*0890*/  IMAD.WIDE.U32 R10, R0, 0x4, R10 ;  /* 0x00000004000a7825 */ /* 0x001fca00078e000a */
[----:B------:R-:W2:Y:S01]  /*08a0*/  LDG.E R3, desc[UR14][R10.64] ;  /* 0x0000000e0a037981 */ /* 0x000ea2000c1e1900 */
[----:B-1----:R-:W-:-:S03]  /*08b0*/  IMAD.WIDE.U32 R8, R0, 0x4, R8 ;  /* 0x0000000400087825 */ /* 0x002fc600078e0008 */
[----:B------:R-:W3:Y:S04]  /*08c0*/  LDG.E R6, desc[UR14][R10.64+0x4] ;  /* 0x0000040e0a067981 */ /* 0x000ee8000c1e1900 */
[----:B------:R-:W4:Y:S04]  /*08d0*/  LDG.E R2, desc[UR14][R8.64] ;  /* 0x0000000e08027981 */ /* 0x000f28000c1e1900 */
[----:B------:R-:W5:Y:S04]  /*08e0*/  LDG.E R5, desc[UR14][R8.64+0x4] ;  /* 0x0000040e08057981 */ /* 0x000f68000c1e1900 */
[----:B------:R-:W5:Y:S04]  /*08f0*/  LDG.E R14, desc[UR14][R10.64+0x8] ;  /* 0x0000080e0a0e7981 */ /* 0x000f68000c1e1900 */
[----:B------:R-:W5:Y:S04]  /*0900*/  LDG.E R12, desc[UR14][R8.64+0x8] ;  /* 0x0000080e080c7981 */ /* 0x000f68000c1e1900 */
[----:B------:R-:W5:Y:S04]  /*0910*/  LDG.E R18, desc[UR14][R10.64+0xc] ;  /* 0x00000c0e0a127981 */ /* 0x000f68000c1e1900 */
[----:B------:R0:W5:Y:S01]  /*0920*/  LDG.E R16, desc[UR14][R8.64+0xc] ;  /* 0x00000c0e08107981 */ /* 0x000162000c1e1900 */
[----:B------:R-:W-:Y:S01]  /*0930*/  HFMA2 R4, -RZ, RZ, 0.96630859375, -0.0022525787353515625 ;  /* 0x3bbb989dff047431 */ /* 0x000fe200000001ff */
[----:B------:R-:W-:Y:S01]  /*0940*/  IADD3 R0, PT, PT, R0, 0x4, RZ ;  /* 0x0000000400007810 */ /* 0x000fe20007ffe0ff */
[----:B--2---:R-:W-:-:S04]  /*0950*/  FMUL R3, R3, R3 ;  /* 0x0000000303037220 */ /* 0x004fc80000400000 */
[----:B----4-:R-:W-:Y:S01]  /*0960*/  FFMA R13, R2, -R2, -R3 ;  /* 0x80000002020d7223 */ /* 0x010fe20000000803 */
[----:B------:R-:W-:Y:S01]  /*0970*/  MOV R2, 0x437c0000 ;  /* 0x437c000000027802 */ /* 0x000fe20000000f00 */
[----:B---3--:R-:W-:Y:S02]  /*0980*/  FMUL R6, R6, R6 ;  /* 0x0000000606067220 */ /* 0x008fe40000400000 */
[----:B------:R-:W-:Y:S02]  /*0990*/  FFMA.SAT R3, R13, R4, 0.5 ;  /* 0x3f0000000d037423 */ /* 0x000fe40000002004 */
[----:B-----5:R-:W-:Y:S02]  /*09a0*/  FFMA R15, R5, -R5, -R6 ;  /* 0x80000005050f7223 */ /* 0x020fe40000000806 */
[----:B------:R-:W-:Y:S01]  /*09b0*/  FFMA.RM R3, R3, R2, 12582913 ;  /* 0x4b40000103037423 */ /* 0x000fe20000004002 */
[----:B------:R-:W-:Y:S01]  /*09c0*/  FMUL R17, R14, R14 ;  /* 0x0000000e0e117220 */ /* 0x000fe20000400000 */
[----:B------:R-:W-:-:S02]  /*09d0*/  FFMA.SAT R5, R15, R4, 0.5 ;  /* 0x3f0000000f057423 */ /* 0x000fc40000002004 */
[----:B------:R-:W-:Y:S01]  /*09e0*/  FADD R6, R3, -12583039 ;  /* 0xcb40007f03067421 */ /* 0x000fe20000000000 */
[----:B------:R-:W-:Y:S01]  /*09f0*/  FFMA R17, R12, -R12, -R17 ;  /* 0x8000000c0c117223 */ /* 0x000fe20000000811 */
[----:B------:R-:W-:Y:S02]  /*0a00*/  FMUL R11, R18, R18 ;  /* 0x00000012120b7220 */ /* 0x000fe40000400000 */
[----:B------:R-:W-:Y:S01]  /*0a10*/  FFMA R6, R13, 1.4426950216293334961, -R6 ;  /* 0x3fb8aa3b0d067823 */ /* 0x000fe20000000806 */
[----:B------:R-:W-:Y:S01]  /*0a20*/  FFMA.RM R5, R5, R2, 12582913 ;  /* 0x4b40000105057423 */ /* 0x000fe20000004002 */
[----:B0-----:R-:W-:Y:S01]  /*0a30*/  FFMA.SAT R9, R17, R4, 0.5 ;  /* 0x3f00000011097423 */ /* 0x001fe20000002004 */
[----:B------:R-:W-:Y:S01]  /*0a40*/  FFMA R11, R16, -R16, -R11 ;  /* 0x80000010100b7223 */ /* 0x000fe2000000080b */
[----:B------:R-:W-:Y:S01]  /*0a50*/  FFMA R6, R13, 1.925963033500011079e-08, R6 ;  /* 0x32a570600d067823 */ /* 0x000fe20000000006 */
[----:B------:R-:W-:Y:S01]  /*0a60*/  FADD R8, R5, -12583039 ;  /* 0xcb40007f05087421 */ /* 0x000fe20000000000 */
[----:B------:R-:W-:Y:S01]  /*0a70*/  FFMA.RM R9, R9, R2, 12582913 ;  /* 0x4b40000109097423 */ /* 0x000fe20000004002 */
[----:B------:R-:W-:-:S02]  /*0a80*/  FFMA.SAT R13, R11, R4, 0.5 ;  /* 0x3f0000000b0d7423 */ /* 0x000fc40000002004 */
[----:B------:R-:W-:Y:S01]  /*0a90*/  FFMA R8, R15, 1.4426950216293334961, -R8 ;  /* 0x3fb8aa3b0f087823 */ /* 0x000fe20000000808 */
[----:B------:R-:W-:Y:S01]  /*0aa0*/  FADD R4, R9, -12583039 ;  /* 0xcb40007f09047421 */ /* 0x000fe20000000000 */
[----:B------:R-:W-:Y:S02]  /*0ab0*/  FFMA.RM R13, R13, R2, 12582913 ;  /* 0x4b4000010d0d7423 */ /* 0x000fe40000004002 */
[----:B------:R-:W-:Y:S01]  /*0ac0*/  FFMA R8, R15, 1.925963033500011079e-08, R8 ;  /* 0x32a570600f087823 */ /* 0x000fe20000000008 */
[----:B------:R-:W-:Y:S01]  /*0ad0*/  FFMA R4, R17, 1.4426950216293334961, -R4 ;  /* 0x3fb8aa3b11047823 */ /* 0x000fe20000000804 */
[----:B------:R-:W-:Y:S01]  /*0ae0*/  FADD R2, R13, -12583039 ;  /* 0xcb40007f0d027421 */ /* 0x000fe20000000000 */
[----:B------:R-:W0:Y:S02]  /*0af0*/  MUFU.EX2 R6, R6 ;  /* 0x0000000600067308 */ /* 0x000e240000000800 */
[----:B------:R-:W-:Y:S01]  /*0b00*/  FFMA R4, R17, 1.925963033500011079e-08, R4 ;  /* 0x32a5706011047823 */ /* 0x000fe20000000004 */
[----:B------:R-:W-:-:S05]  /*0b10*/  FFMA R2, R11, 1.4426950216293334961, -R2 ;  /* 0x3fb8aa3b0b027823 */ /* 0x000fca0000000802 */
[----:B------:R-:W1:Y:S01]  /*0b20*/  MUFU.EX2 R8, R8 ;  /* 0x0000000800087308 */ /* 0x000e620000000800 */
[----:B------:R-:W-:Y:S01]  /*0b30*/  FFMA R11, R11, 1.925963033500011079e-08, R2 ;  /* 0x32a570600b0b7823 */ /* 0x000fe20000000002 */
[----:B------:R-:W-:-:S06]  /*0b40*/  SHF.L.U32 R2, R3, 0x17, RZ ;  /* 0x0000001703027819 */ /* 0x000fcc00000006ff */
[----:B------:R-:W2:Y:S01]  /*0b50*/  MUFU.EX2 R4, R4 ;  /* 0x0000000400047308 */ /* 0x000ea20000000800 */
[----:B------:R-:W-:Y:S01]  /*0b60*/  SHF.L.U32 R5, R5, 0x17, RZ ;  /* 0x0000001705057819 */ /* 0x000fe200000006ff */
[----:B0-----:R-:W-:-:S06]  /*0b70*/  FFMA R2, R2, R6, R7 ;  /* 0x0000000602027223 */ /* 0x001fcc0000000007 */
[----:B------:R-:W0:Y:S01]  /*0b80*/  MUFU.EX2 R11, R11 ;  /* 0x0000000b000b7308 */ /* 0x000e220000000800 */
[----:B------:R-:W-:Y:S01]  /*0b90*/  SHF.L.U32 R9, R9, 0x17, RZ ;  /* 0x0000001709097819 */ /* 0x000fe200000006ff */
[----:B-1----:R-:W-:Y:S01]  /*0ba0*/  FFMA R2, R5, R8, R2 ;  /* 0x0000000805027223 */ /* 0x002fe20000000002 */
[----:B------:R-:W-:-:S03]  /*0bb0*/  SHF.L.U32 R7, R13, 0x17, RZ ;  /* 0x000000170d077819 */ /* 0x000fc600000006ff */
[----:B--2---:R-:W-:-:S04]  /*0bc0*/  FFMA R2, R9, R4, R2 ;  /* 0x0000000409027223 */ /* 0x004fc80000000002 */
[----:B0-----:R-:W-:-:S07]  /*0bd0*/  FFMA R7, R7, R11, R2 ;  /* 0x0000000b07077223 */ /* 0x001fce0000000002 */
.L_x_3:
[----:B------:R-:W-:Y:S05]  /*0be0*/  BRA.U !UP1, `(.L_x_0) ;  /* 0x0000000109d87547 */ /* 0x000fea000b800000 */
[----:B------:R-:W-:Y:S02]  /*0bf0*/  UISETP.NE.AND UP0, UPT, UR4, 0x1, UPT ;  /* 0x000000010400788c */ /* 0x000fe4000bf05270 */
[----:B------:R-:W-:-:S04]  /*0c00*/  ULOP3.LUT UR5, UR13, 0x1, URZ, 0xc0, !UPT ;  /* 0x000000010d057892 */ /* 0x000fc8000f8ec0ff */
[----:B------:R-:W-:-:S03]  /*0c10*/  UISETP.NE.U32.AND UP1, UPT, UR5, 0x1, UPT ;  /* 0x000000010500788c */ /* 0x000fc6000bf25070 */
        /* <DEDUP_REMOVED lines=8> */
[----:B------:R-:W5:Y:S01]  /*0ca0*/  LDG.E R10, desc[UR14][R2.64+0x4] ;  /* 0x0000040e020a7981 */ /* 0x000f62000c1e1900 */
[----:B------:R-:W-:Y:S01]  /*0cb0*/  IADD3 R0, PT, PT, R0, 0x2, RZ ;  /* 0x0000000200007810 */ /* 0x000fe20007ffe0ff */
[----:B--2---:R-:W-:Y:S01]  /*0cc0*/  FMUL R9, R8, R8 ;  /* 0x0000000808097220 */ /* 0x004fe20000400000 */
[----:B------:R-:W-:-:S02]  /*0cd0*/  HFMA2 R8, -RZ, RZ, 0.96630859375, -0.0022525787353515625 ;  /* 0x3bbb989dff087431 */ /* 0x000fc400000001ff */
[----:B---3--:R-:W-:Y:S01]  /*0ce0*/  FMUL R13, R11, R11 ;  /* 0x0000000b0b0d7220 */ /* 0x008fe20000400000 */
[----:B------:R-:W-:Y:S01]  /*0cf0*/  MOV R11, 0x437c0000 ;  /* 0x437c0000000b7802 */ /* 0x000fe20000000f00 */
[----:B----4-:R-:W-:-:S04]  /*0d00*/  FFMA R9, R6, -R6, -R9 ;  /* 0x8000000606097223 */ /* 0x010fc80000000809 */
[----:B------:R-:W-:Y:S01]  /*0d10*/  FFMA.SAT R6, R9, R8, 0.5 ;  /* 0x3f00000009067423 */ /* 0x000fe20000002008 */
[----:B-----5:R-:W-:-:S03]  /*0d20*/  FFMA R13, R10, -R10, -R13 ;  /* 0x8000000a0a0d7223 */ /* 0x020fc6000000080d */
[----:B------:R-:W-:Y:S01]  /*0d30*/  FFMA.RM R6, R6, R11, 12582913 ;  /* 0x4b40000106067423 */ /* 0x000fe2000000400b */
[----:B------:R-:W-:-:S03]  /*0d40*/  FFMA.SAT R8, R13, R8, 0.5 ;  /* 0x3f0000000d087423 */ /* 0x000fc60000002008 */
[----:B------:R-:W-:Y:S01]  /*0d50*/  FADD R4, R6, -12583039 ;  /* 0xcb40007f06047421 */ /* 0x000fe20000000000 */
[----:B------:R-:W-:-:S03]  /*0d60*/  FFMA.RM R8, R8, R11, 12582913 ;  /* 0x4b40000108087423 */ /* 0x000fc6000000400b */
[----:B------:R-:W-:Y:S01]  /*0d70*/  FFMA R4, R9, 1.4426950216293334961, -R4 ;  /* 0x3fb8aa3b09047823 */ /* 0x000fe20000000804 */
[----:B------:R-:W-:-:S03]  /*0d80*/  FADD R2, R8, -12583039 ;  /* 0xcb40007f08027421 */ /* 0x000fc60000000000 */
[----:B------:R-:W-:Y:S01]  /*0d90*/  FFMA R4, R9, 1.925963033500011079e-08, R4 ;  /* 0x32a5706009047823 */ /* 0x000fe20000000004 */
[----:B------:R-:W-:-:S04]  /*0da0*/  FFMA R2, R13, 1.4426950216293334961, -R2 ;  /* 0x3fb8aa3b0d027823 */ /* 0x000fc80000000802 */
[----:B------:R-:W-:Y:S01]  /*0db0*/  FFMA R2, R13, 1.925963033500011079e-08, R2 ;  /* 0x32a570600d027823 */ /* 0x000fe20000000002 */
[----:B------:R-:W0:Y:S08]  /*0dc0*/  MUFU.EX2 R4, R4 ;  /* 0x0000000400047308 */ /* 0x000e300000000800 */
[----:B------:R-:W1:Y:S01]  /*0dd0*/  MUFU.EX2 R2, R2 ;  /* 0x0000000200027308 */ /* 0x000e620000000800 */
[----:B------:R-:W-:-:S02]  /*0de0*/  SHF.L.U32 R6, R6, 0x17, RZ ;  /* 0x0000001706067819 */ /* 0x000fc400000006ff */
[----:B------:R-:W-:-:S03]  /*0df0*/  SHF.L.U32 R3, R8, 0x17, RZ ;  /* 0x0000001708037819 */ /* 0x000fc600000006ff */
[----:B0-----:R-:W-:-:S04]  /*0e00*/  FFMA R6, R6, R4, R7 ;  /* 0x0000000406067223 */ /* 0x001fc80000000007 */
[----:B-1----:R-:W-:-:S07]  /*0e10*/  FFMA R7, R3, R2, R6 ;  /* 0x0000000203077223 */ /* 0x002fce0000000006 */
.L_x_4:
[----:B------:R-:W-:Y:S05]  /*0e20*/  BRA.U UP1, `(.L_x_0) ;  /* 0x0000000101487547 */ /* 0x000fea000b800000 */
[----:B------:R-:W0:Y:S08]  /*0e30*/  LDC.64 R4, c[0x0][0x398] ;  /* 0x0000e600ff047b82 */ /* 0x000e300000000a00 */
[----:B------:R-:W1:Y:S01]  /*0e40*/  LDC.64 R2, c[0x0][0x390] ;  /* 0x0000e400ff027b82 */ /* 0x000e620000000a00 */
[----:B0-----:R-:W-:-:S06]  /*0e50*/  IMAD.WIDE.U32 R4, R0, 0x4, R4 ;  /* 0x0000000400047825 */ /* 0x001fcc00078e0004 */
[----:B------:R-:W2:Y:S01]  /*0e60*/  LDG.E R4, desc[UR14][R4.64] ;  /* 0x0000000e04047981 */ /* 0x000ea2000c1e1900 */
[----:B-1----:R-:W-:-:S06]  /*0e70*/  IMAD.WIDE.U32 R2, R0, 0x4, R2 ;  /* 0x0000000400027825 */ /* 0x002fcc00078e0002 */
[----:B------:R-:W3:Y:S01]  /*0e80*/  LDG.E R2, desc[UR14][R2.64] ;  /* 0x0000000e02027981 */ /* 0x000ee2000c1e1900 */
[----:B------:R-:W-:Y:S01]  /*0e90*/  HFMA2 R0, -RZ, RZ, 0.96630859375, -0.0022525787353515625 ;  /* 0x3bbb989dff007431 */ /* 0x000fe200000001ff */
[----:B------:R-:W-:Y:S01]  /*0ea0*/  MOV R11, 0x437c0000 ;  /* 0x437c0000000b7802 */ /* 0x000fe20000000f00 */
[----:B--2---:R-:W-:-:S04]  /*0eb0*/  FMUL R9, R4, R4 ;  /* 0x0000000404097220 */ /* 0x004fc80000400000 */
[----:B---3--:R-:W-:-:S04]  /*0ec0*/  FFMA R9, R2, -R2, -R9 ;  /* 0x8000000202097223 */ /* 0x008fc80000000809 */
[----:B------:R-:W-:-:S04]  /*0ed0*/  FFMA.SAT R0, R9, R0, 0.5 ;  /* 0x3f00000009007423 */ /* 0x000fc80000002000 */
[----:B------:R-:W-:-:S04]  /*0ee0*/  FFMA.RM R0, R0, R11, 12582913 ;  /* 0x4b40000100007423 */ /* 0x000fc8000000400b */
[----:B------:R-:W-:-:S04]  /*0ef0*/  FADD R6, R0, -12583039 ;  /* 0xcb40007f00067421 */ /* 0x000fc80000000000 */
[----:B------:R-:W-:-:S04]  /*0f00*/  FFMA R6, R9, 1.4426950216293334961, -R6 ;  /* 0x3fb8aa3b09067823 */ /* 0x000fc80000000806 */
[----:B------:R-:W-:-:S06]  /*0f10*/  FFMA R6, R9, 1.925963033500011079e-08, R6 ;  /* 0x32a5706009067823 */ /* 0x000fcc0000000006 */
[----:B------:R-:W0:Y:S01]  /*0f20*/  MUFU.EX2 R6, R6 ;  /* 0x0000000600067308 */ /* 0x000e220000000800 */
[----:B------:R-:W-:-:S05]  /*0f30*/  SHF.L.U32 R0, R0, 0x17, RZ ;  /* 0x0000001700007819 */ /* 0x000fca00000006ff */
[----:B0-----:R-:W-:-:S07]  /*0f40*/  FFMA R7, R0, R6, R7 ;  /* 0x0000000600077223 */ /* 0x001fce0000000007 */
.L_x_0:
[----:B------:R-:W-:Y:S01]  /*0f50*/  I2FP.F32.S32 R4, UR13 ;  /* 0x0000000d00047c45 */ /* 0x000fe20008201400 */
[----:B------:R-:W-:Y:S06]  /*0f60*/  BAR.SYNC.DEFER_BLOCKING 0x0 ;  /* 0x0000000000007b1d */ /* 0x000fec0000010000 */
[----:B------:R-:W0:Y:S08]  /*0f70*/  MUFU.RCP R3, R4 ;  /* 0x0000000400037308 */ /* 0x000e300000001000 */
[----:B------:R-:W1:Y:S01]  /*0f80*/  FCHK P0, R7, R4 ;  /* 0x0000000407007302 */ /* 0x000e620000000000 */
[----:B0-----:R-:W-:-:S04]  /*0f90*/  FFMA R0, -R4, R3, 1 ;  /* 0x3f80000004007423 */ /* 0x001fc80000000103 */
[----:B------:R-:W-:-:S04]  /*0fa0*/  FFMA R0, R3, R0, R3 ;  /* 0x0000000003007223 */ /* 0x000fc80000000003 */
[----:B------:R-:W-:-:S04]  /*0fb0*/  FFMA R3, R0, R7, RZ ;  /* 0x0000000700037223 */ /* 0x000fc800000000ff */
[----:B------:R-:W-:-:S04]  /*0fc0*/  FFMA R2, -R4, R3, R7 ;  /* 0x0000000304027223 */ /* 0x000fc80000000107 */
[----:B------:R-:W-:Y:S01]  /*0fd0*/  FFMA R0, R0, R2, R3 ;  /* 0x0000000200007223 */ /* 0x000fe20000000003 */
[----:B-1----:R-:W-:Y:S06]  /*0fe0*/  @!P0 BRA `(.L_x_5) ;  /* 0x00000000000c8947 */ /* 0x002fec0003800000 */
[----:B------:R-:W-:Y:S02]  /*0ff0*/  MOV R3, R7 ;  /* 0x0000000700037202 */ /* 0x000fe40000000f00 */
[----:B------:R-:W-:-:S07]  /*1000*/  MOV R2, 0x1020 ;  /* 0x0000102000027802 */ /* 0x000fce0000000f00 */
[----:B------:R-:W-:Y:S05]  /*1010*/  CALL.REL.NOINC `($__internal_0_$__cuda_sm3x_div_rn_noftz_f32_slowpath) ;  /* 0x0000000000247944 */ /* 0x000fea0003c00000 */
.L_x_5:
[----:B------:R-:W0:Y:S01]  /*1020*/  S2R R7, SR_CTAID.X ;  /* 0x0000000000077919 */ /* 0x000e220000002500 */
[----:B------:R-:W1:Y:S01]  /*1030*/  LDC.64 R2, c[0x0][0x380] ;  /* 0x0000e000ff027b82 */ /* 0x000e620000000a00 */
[----:B------:R-:W0:Y:S01]  /*1040*/  LDCU UR4, c[0x0][0x360] ;  /* 0x00006c00ff0477ac */ /* 0x000e220008000800 */
[----:B------:R-:W-:Y:S01]  /*1050*/  FMUL R5, R0, 16 ;  /* 0x4180000000057820 */ /* 0x000fe20000400000 */
[----:B------:R-:W0:Y:S02]  /*1060*/  S2R R4, SR_TID.X ;  /* 0x0000000000047919 */ /* 0x000e240000002100 */
[----:B0-----:R-:W-:-:S04]  /*1070*/  IMAD R7, R7, UR4, R4 ;  /* 0x0000000407077c24 */ /* 0x001fc8000f8e0204 */
[----:B-1----:R-:W-:-:S05]  /*1080*/  IMAD.WIDE R2, R7, 0x4, R2 ;  /* 0x0000000407027825 */ /* 0x002fca00078e0202 */
[----:B------:R-:W-:Y:S01]  /*1090*/  STG.E desc[UR14][R2.64], R5 ;  /* 0x0000000502007986 */ /* 0x000fe2000c10190e */
[----:B------:R-:W-:Y:S05]  /*10a0*/  EXIT ;  /* 0x000000000000794d */ /* 0x000fea0003800000 */
        .weak           $__internal_0_$__cuda_sm3x_div_rn_noftz_f32_slowpath
        .type           $__internal_0_$__cuda_sm3x_div_rn_noftz_f32_slowpath,@function
        .size           $__internal_0_$__cuda_sm3x_div_rn_noftz_f32_slowpath,(.L_x_15 - $__internal_0_$__cuda_sm3x_div_rn_noftz_f32_slowpath)
$__internal_0_$__cuda_sm3x_div_rn_noftz_f32_slowpath:
[----:B------:R-:W-:Y:S02]  /*10b0*/  SHF.R.U32.HI R5, RZ, 0x17, R4 ;  /* 0x00000017ff057819 */ /* 0x000fe40000011604 */
[----:B------:R-:W-:Y:S02]  /*10c0*/  SHF.R.U32.HI R0, RZ, 0x17, R3 ;  /* 0x00000017ff007819 */ /* 0x000fe40000011603 */
[----:B------:R-:W-:Y:S02]  /*10d0*/  LOP3.LUT R5, R5, 0xff, RZ, 0xc0, !PT ;  /* 0x000000ff05057812 */ /* 0x000fe400078ec0ff */
[----:B------:R-:W-:Y:S02]  /*10e0*/  LOP3.LUT R10, R0, 0xff, RZ, 0xc0, !PT ;  /* 0x000000ff000a7812 */ /* 0x000fe400078ec0ff */
[----:B------:R-:W-:Y:S02]  /*10f0*/  IADD3 R7, PT, PT, R5, -0x1, RZ ;  /* 0xffffffff05077810 */ /* 0x000fe40007ffe0ff */
[----:B------:R-:W-:-:S02]  /*1100*/  IADD3 R8, PT, PT, R10, -0x1, RZ ;  /* 0xffffffff0a087810 */ /* 0x000fc40007ffe0ff */
[----:B------:R-:W-:-:S04]  /*1110*/  ISETP.GT.U32.AND P0, PT, R7, 0xfd, PT ;  /* 0x000000fd0700780c */ /* 0x000fc80003f04070 */
[----:B------:R-:W-:-:S13]  /*1120*/  ISETP.GT.U32.OR P0, PT, R8, 0xfd, P0 ;  /* 0x000000fd0800780c */ /* 0x000fda0000704470 */
[----:B------:R-:W-:Y:S01]  /*1130*/  @!P0 MOV R6, RZ ;  /* 0x000000ff00068202 */ /* 0x000fe20000000f00 */
[----:B------:R-:W-:Y:S06]  /*1140*/  @!P0 BRA `(.L_x_6) ;  /* 0x0000000000608947 */ /* 0x000fec0003800000 */
[----:B------:R-:W-:Y:S02]  /*1150*/  FSETP.GTU.FTZ.AND P0, PT, |R3|, +INF , PT ;  /* 0x7f8000000300780b */ /* 0x000fe40003f1c200 */
[----:B------:R-:W-:Y:S02]  /*1160*/  FSETP.GTU.FTZ.AND P1, PT, |R4|, +INF , PT ;  /* 0x7f8000000400780b */ /* 0x000fe40003f3c200 */
[----:B------:R-:W-:Y:S02]  /*1170*/  MOV R0, R4 ;  /* 0x0000000400007202 */ /* 0x000fe40000000f00 */
[----:B------:R-:W-:-:S13]  /*1180*/  PLOP3.LUT P0, PT, P0, P1, PT, 0xf8, 0x8f ;  /* 0x00000000008f781c */ /* 0x000fda0000703f70 */
[----:B------:R-:W-:Y:S05]  /*1190*/  @P0 BRA `(.L_x_7) ;  /* 0x0000000400440947 */ /* 0x000fea0003800000 */
[----:B------:R-:W-:-:S13]  /*11a0*/  LOP3.LUT P0, RZ, R4, 0x7fffffff, R3, 0xc8, !PT ;  /* 0x7fffffff04ff7812 */ /* 0x000fda000780c803 */
[----:B------:R-:W-:Y:S05]  /*11b0*/  @!P0 BRA `(.L_x_8) ;  /* 0x0000000400348947 */ /* 0x000fea0003800000 */
[C---:B------:R-:W-:Y:S02]  /*11c0*/  FSETP.NEU.FTZ.AND P2, PT, |R3|.reuse, +INF , PT ;  /* 0x7f8000000300780b */ /* 0x040fe40003f5d200 */
[----:B------:R-:W-:Y:S02]  /*11d0*/  FSETP.NEU.FTZ.AND P1, PT, |R0|, +INF , PT ;  /* 0x7f8000000000780b */ /* 0x000fe40003f3d200 */
[----:B------:R-:W-:-:S11]  /*11e0*/  FSETP.NEU.FTZ.AND P0, PT, |R3|, +INF , PT ;  /* 0x7f8000000300780b */ /* 0x000fd60003f1d200 */
[----:B------:R-:W-:Y:S05]  /*11f0*/  @!P1 BRA !P2, `(.L_x_8) ;  /* 0x0000000400249947 */ /* 0x000fea0005000000 */
[----:B------:R-:W-:-:S04]  /*1200*/  LOP3.LUT P2, RZ, R3, 0x7fffffff, RZ, 0xc0, !PT ;  /* 0x7fffffff03ff7812 */ /* 0x000fc8000784c0ff */
[----:B------:R-:W-:-:S13]  /*1210*/  PLOP3.LUT P1, PT, P1, P2, PT, 0x2f, 0xf2 ;  /* 0x0000000000f2781c */ /* 0x000fda0000f24577 */
[----:B------:R-:W-:Y:S05]  /*1220*/  @P1 BRA `(.L_x_9) ;  /* 0x0000000400101947 */ /* 0x000fea0003800000 */
[----:B------:R-:W-:-:S04]  /*1230*/  LOP3.LUT P1, RZ, R4, 0x7fffffff, RZ, 0xc0, !PT ;  /* 0x7fffffff04ff7812 */ /* 0x000fc8000782c0ff */
[----:B------:R-:W-:-:S13]  /*1240*/  PLOP3.LUT P0, PT, P0, P1, PT, 0x2f, 0xf2 ;  /* 0x0000000000f2781c */ /* 0x000fda0000702577 */
[----:B------:R-:W-:Y:S05]  /*1250*/  @P0 BRA `(.L_x_10) ;  /* 0x0000000000f80947 */ /* 0x000fea0003800000 */
[----:B------:R-:W-:Y:S02]  /*1260*/  ISETP.GE.AND P0, PT, R8, RZ, PT ;  /* 0x000000ff0800720c */ /* 0x000fe40003f06270 */
[----:B------:R-:W-:-:S11]  /*1270*/  ISETP.GE.AND P1, PT, R7, RZ, PT ;  /* 0x000000ff0700720c */ /* 0x000fd60003f26270 */
[----:B------:R-:W-:Y:S01]  /*1280*/  @P0 MOV R6, RZ ;  /* 0x000000ff00060202 */ /* 0x000fe20000000f00 */
[----:B------:R-:W-:Y:S01]  /*1290*/  @!P0 FFMA R3, R3, 1.84467440737095516160e+19, RZ ;  /* 0x5f80000003038823 */ /* 0x000fe200000000ff */
[----:B------:R-:W-:Y:S01]  /*12a0*/  @!P0 MOV R6, 0xffffffc0 ;  /* 0xffffffc000068802 */ /* 0x000fe20000000f00 */
[----:B------:R-:W-:-:S03]  /*12b0*/  @!P1 FFMA R4, R0, 1.84467440737095516160e+19, RZ ;  /* 0x5f80000000049823 */ /* 0x000fc600000000ff */
[----:B------:R-:W-:-:S07]  /*12c0*/  @!P1 IADD3 R6, PT, PT, R6, 0x40, RZ ;  /* 0x0000004006069810 */ /* 0x000fce0007ffe0ff */
.L_x_6:
[----:B------:R-:W-:-:S04]  /*12d0*/  LEA R7, R5, 0xc0800000, 0x17 ;  /* 0xc080000005077811 */ /* 0x000fc800078eb8ff */
[----:B------:R-:W-:Y:S02]  /*12e0*/  IADD3 R7, PT, PT, -R7, R4, RZ ;  /* 0x0000000407077210 */ /* 0x000fe40007ffe1ff */
[----:B------:R-:W-:Y:S02]  /*12f0*/  IADD3 R4, PT, PT, R10, -0x7f, RZ ;  /* 0xffffff810a047810 */ /* 0x000fe40007ffe0ff */
[----:B------:R-:W0:Y:S01]  /*1300*/  MUFU.RCP R8, R7 ;  /* 0x0000000700087308 */ /* 0x000e220000001000 */
[----:B------:R-:W-:Y:S01]  /*1310*/  FADD.FTZ R9, -R7, -RZ ;  /* 0x800000ff07097221 */ /* 0x000fe20000010100 */
[C---:B------:R-:W-:Y:S01]  /*1320*/  IADD3 R5, PT, PT, R4.reuse, 0x7f, -R5 ;  /* 0x0000007f04057810 */ /* 0x040fe20007ffe805 */
[----:B------:R-:W-:-:S03]  /*1330*/  IMAD R0, R4, -0x800000, R3 ;  /* 0xff80000004007824 */ /* 0x000fc600078e0203 */
[----:B------:R-:W-:Y:S01]  /*1340*/  IADD3 R5, PT, PT, R5, R6, RZ ;  /* 0x0000000605057210 */ /* 0x000fe20007ffe0ff */
[----:B0-----:R-:W-:-:S04]  /*1350*/  FFMA R11, R8, R9, 1 ;  /* 0x3f800000080b7423 */ /* 0x001fc80000000009 */
[----:B------:R-:W-:-:S04]  /*1360*/  FFMA R10, R8, R11, R8 ;  /* 0x0000000b080a7223 */ /* 0x000fc80000000008 */
[----:B------:R-:W-:-:S04]  /*1370*/  FFMA R3, R0, R10, RZ ;  /* 0x0000000a00037223 */ /* 0x000fc800000000ff */
[----:B------:R-:W-:-:S04]  /*1380*/  FFMA R8, R9, R3, R0 ;  /* 0x0000000309087223 */ /* 0x000fc80000000000 */
[----:B------:R-:W-:-:S04]  /*1390*/  FFMA R11, R10, R8, R3 ;  /* 0x000000080a0b7223 */ /* 0x000fc80000000003 */
[----:B------:R-:W-:-:S04]  /*13a0*/  FFMA R8, R9, R11, R0 ;  /* 0x0000000b09087223 */ /* 0x000fc80000000000 */
[----:B------:R-:W-:-:S05]  /*13b0*/  FFMA R3, R10, R8, R11 ;  /* 0x000000080a037223 */ /* 0x000fca000000000b */
[----:B------:R-:W-:-:S04]  /*13c0*/  SHF.R.U32.HI R0, RZ, 0x17, R3 ;  /* 0x00000017ff007819 */ /* 0x000fc80000011603 */
[----:B------:R-:W-:-:S04]  /*13d0*/  LOP3.LUT R0, R0, 0xff, RZ, 0xc0, !PT ;  /* 0x000000ff00007812 */ /* 0x000fc800078ec0ff */
[----:B------:R-:W-:-:S04]  /*13e0*/  IADD3 R6, PT, PT, R0, R5, RZ ;  /* 0x0000000500067210 */ /* 0x000fc80007ffe0ff */
[----:B------:R-:W-:-:S04]  /*13f0*/  IADD3 R0, PT, PT, R6, -0x1, RZ ;  /* 0xffffffff06007810 */ /* 0x000fc80007ffe0ff */
[----:B------:R-:W-:-:S13]  /*1400*/  ISETP.GE.U32.AND P0, PT, R0, 0xfe, PT ;  /* 0x000000fe0000780c */ /* 0x000fda0003f06070 */
[----:B------:R-:W-:Y:S05]  /*1410*/  @!P0 BRA `(.L_x_11) ;  /* 0x0000000000808947 */ /* 0x000fea0003800000 */
[----:B------:R-:W-:-:S13]  /*1420*/  ISETP.GT.AND P0, PT, R6, 0xfe, PT ;  /* 0x000000fe0600780c */ /* 0x000fda0003f04270 */
[----:B------:R-:W-:Y:S05]  /*1430*/  @P0 BRA `(.L_x_12) ;  /* 0x00000000006c0947 */ /* 0x000fea0003800000 */
[----:B------:R-:W-:-:S13]  /*1440*/  ISETP.GE.AND P0, PT, R6, 0x1, PT ;  /* 0x000000010600780c */ /* 0x000fda0003f06270 */
[----:B------:R-:W-:Y:S05]  /*1450*/  @P0 BRA `(.L_x_13) ;  /* 0x0000000000980947 */ /* 0x000fea0003800000 */
[----:B------:R-:W-:Y:S02]  /*1460*/  ISETP.GE.AND P0, PT, R6, -0x18, PT ;  /* 0xffffffe80600780c */ /* 0x000fe40003f06270 */
[----:B------:R-:W-:-:S11]  /*1470*/  LOP3.LUT R3, R3, 0x80000000, RZ, 0xc0, !PT ;  /* 0x8000000003037812 */ /* 0x000fd600078ec0ff */
[----:B------:R-:W-:Y:S05]  /*1480*/  @!P0 BRA `(.L_x_13) ;  /* 0x00000000008c8947 */ /* 0x000fea0003800000 */
[-CC-:B------:R-:W-:Y:S01]  /*1490*/  FFMA.RZ R0, R10, R8.reuse, R11.reuse ;  /* 0x000000080a007223 */ /* 0x180fe2000000c00b */
[----:B------:R-:W-:Y:S01]  /*14a0*/  IADD3 R7, PT, PT, R6, 0x20, RZ ;  /* 0x0000002006077810 */ /* 0x000fe20007ffe0ff */
[-CC-:B------:R-:W-:Y:S01]  /*14b0*/  FFMA.RM R5, R10, R8.reuse, R11.reuse ;  /* 0x000000080a057223 */ /* 0x180fe2000000400b */
[----:B------:R-:W-:Y:S02]  /*14c0*/  ISETP.NE.AND P2, PT, R6, RZ, PT ;  /* 0x000000ff0600720c */ /* 0x000fe40003f45270 */
[----:B------:R-:W-:Y:S01]  /*14d0*/  LOP3.LUT R4, R0, 0x7fffff, RZ, 0xc0, !PT ;  /* 0x007fffff00047812 */ /* 0x000fe200078ec0ff */
[----:B------:R-:W-:Y:S01]  /*14e0*/  FFMA.RP R0, R10, R8, R11 ;  /* 0x000000080a007223 */ /* 0x000fe2000000800b */
[----:B------:R-:W-:Y:S02]  /*14f0*/  ISETP.NE.AND P1, PT, R6, RZ, PT ;  /* 0x000000ff0600720c */ /* 0x000fe40003f25270 */
[----:B------:R-:W-:Y:S02]  /*1500*/  LOP3.LUT R4, R4, 0x800000, RZ, 0xfc, !PT ;  /* 0x0080000004047812 */ /* 0x000fe400078efcff */
[----:B------:R-:W-:-:S02]  /*1510*/  IADD3 R6, PT, PT, -R6, RZ, RZ ;  /* 0x000000ff06067210 */ /* 0x000fc40007ffe1ff */
[----:B------:R-:W-:Y:S02]  /*1520*/  SHF.L.U32 R7, R4, R7, RZ ;  /* 0x0000000704077219 */ /* 0x000fe400000006ff */
[----:B------:R-:W-:Y:S02]  /*1530*/  FSETP.NEU.FTZ.AND P0, PT, R0, R5, PT ;  /* 0x000000050000720b */ /* 0x000fe40003f1d000 */
[----:B------:R-:W-:Y:S02]  /*1540*/  SEL R5, R6, RZ, P2 ;  /* 0x000000ff06057207 */ /* 0x000fe40001000000 */
[----:B------:R-:W-:Y:S02]  /*1550*/  ISETP.NE.AND P1, PT, R7, RZ, P1 ;  /* 0x000000ff0700720c */ /* 0x000fe40000f25270 */
[----:B------:R-:W-:Y:S02]  /*1560*/  SHF.R.U32.HI R5, RZ, R5, R4 ;  /* 0x00000005ff057219 */ /* 0x000fe40000011604 */
[----:B------:R-:W-:-:S02]  /*1570*/  PLOP3.LUT P0, PT, P0, P1, PT, 0xf8, 0x8f ;  /* 0x00000000008f781c */ /* 0x000fc40000703f70 */
[----:B------:R-:W-:Y:S02]  /*1580*/  SHF.R.U32.HI R7, RZ, 0x1, R5 ;  /* 0x00000001ff077819 */ /* 0x000fe40000011605 */
[----:B------:R-:W-:-:S04]  /*1590*/  SEL R0, RZ, 0x1, !P0 ;  /* 0x00000001ff007807 */ /* 0x000fc80004000000 */
[----:B------:R-:W-:-:S04]  /*15a0*/  LOP3.LUT R0, R0, 0x1, R7, 0xf8, !PT ;  /* 0x0000000100007812 */ /* 0x000fc800078ef807 */
[----:B------:R-:W-:-:S04]  /*15b0*/  LOP3.LUT R0, R0, R5, RZ, 0xc0, !PT ;  /* 0x0000000500007212 */ /* 0x000fc800078ec0ff */
[----:B------:R-:W-:-:S04]  /*15c0*/  IADD3 R0, PT, PT, R7, R0, RZ ;  /* 0x0000000007007210 */ /* 0x000fc80007ffe0ff */
[----:B------:R-:W-:Y:S01]  /*15d0*/  LOP3.LUT R3, R0, R3, RZ, 0xfc, !PT ;  /* 0x0000000300037212 */ /* 0x000fe200078efcff */
[----:B------:R-:W-:Y:S06]  /*15e0*/  BRA `(.L_x_13) ;  /* 0x0000000000347947 */ /* 0x000fec0003800000 */
.L_x_12:
[----:B------:R-:W-:-:S04]  /*15f0*/  LOP3.LUT R3, R3, 0x80000000, RZ, 0xc0, !PT ;  /* 0x8000000003037812 */ /* 0x000fc800078ec0ff */
[----:B------:R-:W-:Y:S01]  /*1600*/  LOP3.LUT R3, R3, 0x7f800000, RZ, 0xfc, !PT ;  /* 0x7f80000003037812 */ /* 0x000fe200078efcff */
[----:B------:R-:W-:Y:S06]  /*1610*/  BRA `(.L_x_13) ;  /* 0x0000000000287947 */ /* 0x000fec0003800000 */
.L_x_11:
[----:B------:R-:W-:Y:S01]  /*1620*/  LEA R3, R5, R3, 0x17 ;  /* 0x0000000305037211 */ /* 0x000fe200078eb8ff */
[----:B------:R-:W-:Y:S06]  /*1630*/  BRA `(.L_x_13) ;  /* 0x0000000000207947 */ /* 0x000fec0003800000 */
.L_x_10:
[----:B------:R-:W-:-:S04]  /*1640*/  LOP3.LUT R3, R4, 0x80000000, R3, 0x48, !PT ;  /* 0x8000000004037812 */ /* 0x000fc800078e4803 */
[----:B------:R-:W-:Y:S01]  /*1650*/  LOP3.LUT R3, R3, 0x7f800000, RZ, 0xfc, !PT ;  /* 0x7f80000003037812 */ /* 0x000fe200078efcff */
[----:B------:R-:W-:Y:S06]  /*1660*/  BRA `(.L_x_13) ;  /* 0x0000000000147947 */ /* 0x000fec0003800000 */
.L_x_9:
[----:B------:R-:W-:Y:S01]  /*1670*/  LOP3.LUT R3, R4, 0x80000000, R3, 0x48, !PT ;  /* 0x8000000004037812 */ /* 0x000fe200078e4803 */
[----:B------:R-:W-:Y:S06]  /*1680*/  BRA `(.L_x_13) ;  /* 0x00000000000c7947 */ /* 0x000fec0003800000 */
.L_x_8:
[----:B------:R-:W0:Y:S01]  /*1690*/  MUFU.RSQ R3, -QNAN ;  /* 0xffc0000000037908 */ /* 0x000e220000001400 */
[----:B------:R-:W-:Y:S05]  /*16a0*/  BRA `(.L_x_13) ;  /* 0x0000000000047947 */ /* 0x000fea0003800000 */
.L_x_7:
[----:B------:R-:W-:-:S07]  /*16b0*/  FADD.FTZ R3, R3, R0 ;  /* 0x0000000003037221 */ /* 0x000fce0000010000 */
.L_x_13:
[----:B0-----:R-:W-:Y:S01]  /*16c0*/  MOV R0, R3 ;  /* 0x0000000300007202 */ /* 0x001fe20000000f00 */
[----:B------:R-:W-:-:S04]  /*16d0*/  HFMA2 R3, -RZ, RZ, 0, 0 ;  /* 0x00000000ff037431 */ /* 0x000fc800000001ff */
[----:B------:R-:W-:Y:S05]  /*16e0*/  RET.REL.NODEC R2 `(_Z6solverPfiPKfS1_) ;  /* 0xffffffe802447950 */ /* 0x000fea0003c3ffff */
.L_x_14:
[----:B------:R-:W-:-:S00]  /*16f0*/  BRA `(.L_x_14) ;  /* 0xfffffffc00fc7947 */ /* 0x000fc0000383ffff */
[----:B------:R-:W-:-:S00]  /*1700*/  NOP ;  /* 0x0000000000007918 */ /* 0x000fc00000000000 */
[----:B------:R-:W-:-:S00]  /*1710*/  NOP ;  /* 0x0000000000007918 */ /* 0x000fc00000000000 */
[----:B------:R-:W-:-:S00]  /*1720*/  NOP ;  /* 0x0000000000007918 */ /* 0x000fc00000000000 */
[----:B------:R-:W-:-:S00]  /*1730*/  NOP ;  /* 0x0000000000007918 */ /* 0x000fc00000000000 */
[----:B------:R-:W-:-:S00]  /*1740*/  NOP ;  /* 0x0000000000007918 */ /* 0x000fc00000000000 */
[----:B------:R-:W-:-:S00]  /*1750*/  NOP ;  /* 0x0000000000007918 */ /* 0x000fc00000000000 */
[----:B------:R-:W-:-:S00]  /*1760*/  NOP ;  /* 0x0000000000007918 */ /* 0x000fc00000000000 */
[----:B------:R-:W-:-:S00]  /*1770*/  NOP ;  /* 0x0000000000007918 */ /* 0x000fc00000000000 */
.L_x_15:


//--------------------- .nv.shared.reserved.0     --------------------------
	.section	.nv.shared.reserved.0,"aw",@nobits
	.weak		__nv_reservedSMEM_offset_0_alias
	.size		__nv_reservedSMEM_offset_0_alias, 0, 64
	.other		__nv_reservedSMEM_offset_0_alias,@"STO_CUDA_RESERVED_SHARED STV_DEFAULT"
__nv_reservedSMEM_offset_0_alias:
	.zero		0
	.zero		64


//--------------------- .nv.constant0._Z6solverPfiPKfS1_ --------------------------
	.section	.nv.constant0._Z6solverPfiPKfS1_,"a",@progbits
	.sectionflags	@""
	.align	4
.nv.constant0._Z6solverPfiPKfS1_:
	.zero		928


//--------------------- SYMBOLS --------------------------

	.type		.nv.reservedSmem.offset0,@object
	.size		.nv.reservedSmem.offset0,0x4
